//
// Generated by NVIDIA NVVM Compiler
//
// Compiler Build ID: CL-36424714
// Cuda compilation tools, release 13.0, V13.0.88
// Based on NVVM 20.0.0
//

.version 9.0
.target sm_100
.address_size 64

	// .globl	_Z10PEUcounteriPPiS0_S0_S0_S_iS_S_
.extern .func  (.param .b32 func_retval0) vprintf
(
	.param .b64 vprintf_param_0,
	.param .b64 vprintf_param_1
)
;
// _ZZ19Array_add_reductioniPiS_E11shared_data has been demoted
// _ZZ23count_chain_memory_sizePiS_S_S_S_S_S_S_E8sub_data has been demoted
// _ZZ23count_chain_offset_sizePiS_S_S_S_S_S_S_S_E8sub_data has been demoted
// _ZZ29count_single_item_s_candidateiPiS_S_S_S_S_S_S_S_S_S_S_S_S_S_PbS_S_S_S_S_E10item_index has been demoted
// _ZZ33single_item_peu_utility_count_maxiPiS_S_S_S_S_S_S_S_S_S_S_S_S_PbE16sub_data_utility has been demoted
// _ZZ33single_item_peu_utility_count_maxiPiS_S_S_S_S_S_S_S_S_S_S_S_S_PbE12sub_data_peu has been demoted
// _ZZ29single_item_peu_utility_countPiS_S_S_S_S_iPbS0_E16sub_data_utility has been demoted
// _ZZ29single_item_peu_utility_countPiS_S_S_S_S_iPbS0_E12sub_data_peu has been demoted
.global .align 1 .b8 $str[9] = {105, 116, 101, 109, 58, 37, 100, 10};
.global .align 1 .b8 $str$1[8] = {115, 105, 100, 58, 37, 100, 10};
.global .align 1 .b8 $str$2[4] = {37, 100, 32};
.global .align 1 .b8 $str$3[2] = {10};
.global .align 1 .b8 $str$4[17] = {105, 91, 37, 100, 93, 106, 91, 37, 100, 93, 32, 61, 32, 37, 100, 32};
.global .align 1 .b8 $str$5[17] = {115, 101, 113, 117, 101, 110, 99, 101, 95, 108, 101, 110, 58, 37, 100, 10};
.global .align 1 .b8 $str$6[4] = {37, 100, 10};
.global .align 1 .b8 $str$7[35] = {105, 116, 101, 109, 91, 37, 100, 93, 115, 105, 100, 91, 37, 100, 93, 105, 110, 115, 116, 97, 110, 99, 101, 91, 37, 100, 93, 32, 61, 32, 37, 100, 32, 10};
.extern .shared .align 16 .b8 sdata[];
.global .align 1 .b8 $str$8[48] = {84, 104, 114, 101, 97, 100, 32, 37, 100, 32, 101, 110, 99, 111, 117, 110, 116, 101, 114, 101, 100, 32, 97, 110, 32, 101, 114, 114, 111, 114, 32, 97, 110, 100, 32, 105, 115, 32, 101, 120, 105, 116, 105, 110, 103, 33, 10};

.visible .entry _Z10PEUcounteriPPiS0_S0_S0_S_iS_S_(
	.param .u32 _Z10PEUcounteriPPiS0_S0_S0_S_iS_S__param_0,
	.param .u64 .ptr .align 1 _Z10PEUcounteriPPiS0_S0_S0_S_iS_S__param_1,
	.param .u64 .ptr .align 1 _Z10PEUcounteriPPiS0_S0_S0_S_iS_S__param_2,
	.param .u64 .ptr .align 1 _Z10PEUcounteriPPiS0_S0_S0_S_iS_S__param_3,
	.param .u64 .ptr .align 1 _Z10PEUcounteriPPiS0_S0_S0_S_iS_S__param_4,
	.param .u64 .ptr .align 1 _Z10PEUcounteriPPiS0_S0_S0_S_iS_S__param_5,
	.param .u32 _Z10PEUcounteriPPiS0_S0_S0_S_iS_S__param_6,
	.param .u64 .ptr .align 1 _Z10PEUcounteriPPiS0_S0_S0_S_iS_S__param_7,
	.param .u64 .ptr .align 1 _Z10PEUcounteriPPiS0_S0_S0_S_iS_S__param_8
)
{
	.reg .pred 	%p<3>;
	.reg .b32 	%r<12>;
	.reg .b64 	%rd<33>;

	ld.param.u32 	%r3, [_Z10PEUcounteriPPiS0_S0_S0_S_iS_S__param_0];
	ld.param.u64 	%rd1, [_Z10PEUcounteriPPiS0_S0_S0_S_iS_S__param_1];
	ld.param.u64 	%rd2, [_Z10PEUcounteriPPiS0_S0_S0_S_iS_S__param_2];
	ld.param.u64 	%rd3, [_Z10PEUcounteriPPiS0_S0_S0_S_iS_S__param_3];
	ld.param.u64 	%rd6, [_Z10PEUcounteriPPiS0_S0_S0_S_iS_S__param_5];
	ld.param.u64 	%rd4, [_Z10PEUcounteriPPiS0_S0_S0_S_iS_S__param_7];
	ld.param.u64 	%rd5, [_Z10PEUcounteriPPiS0_S0_S0_S_iS_S__param_8];
	cvta.to.global.u64 	%rd7, %rd6;
	mov.u32 	%r1, %tid.x;
	mov.u32 	%r2, %ctaid.x;
	mul.wide.u32 	%rd8, %r2, 4;
	add.s64 	%rd9, %rd7, %rd8;
	ld.global.u32 	%r4, [%rd9];
	setp.ge.u32 	%p1, %r1, %r4;
	@%p1 bra 	$L__BB0_3;
	cvta.to.global.u64 	%rd10, %rd1;
	mul.wide.u32 	%rd11, %r2, 8;
	add.s64 	%rd12, %rd10, %rd11;
	ld.global.u64 	%rd13, [%rd12];
	mul.wide.u32 	%rd14, %r1, 4;
	add.s64 	%rd15, %rd13, %rd14;
	ld.u32 	%r5, [%rd15];
	setp.ne.s32 	%p2, %r5, %r3;
	@%p2 bra 	$L__BB0_3;
	cvta.to.global.u64 	%rd16, %rd4;
	add.s64 	%rd18, %rd16, %rd8;
	cvta.to.global.u64 	%rd19, %rd2;
	add.s64 	%rd21, %rd19, %rd11;
	ld.global.u64 	%rd22, [%rd21];
	add.s64 	%rd24, %rd22, %rd14;
	ld.u32 	%r6, [%rd24];
	cvta.to.global.u64 	%rd25, %rd3;
	add.s64 	%rd26, %rd25, %rd11;
	ld.global.u64 	%rd27, [%rd26];
	add.s64 	%rd28, %rd27, %rd14;
	ld.u32 	%r7, [%rd28];
	add.s32 	%r8, %r7, %r6;
	atom.global.max.s32 	%r9, [%rd18], %r8;
	cvta.to.global.u64 	%rd29, %rd5;
	add.s64 	%rd30, %rd29, %rd8;
	ld.global.u64 	%rd31, [%rd21];
	add.s64 	%rd32, %rd31, %rd14;
	ld.u32 	%r10, [%rd32];
	atom.global.max.s32 	%r11, [%rd30], %r10;
$L__BB0_3:
	ret;

}
	// .globl	_Z10PeuCounteriiPPiS0_S0_S0_S_iS_S_S_
.visible .entry _Z10PeuCounteriiPPiS0_S0_S0_S_iS_S_S_(
	.param .u32 _Z10PeuCounteriiPPiS0_S0_S0_S_iS_S_S__param_0,
	.param .u32 _Z10PeuCounteriiPPiS0_S0_S0_S_iS_S_S__param_1,
	.param .u64 .ptr .align 1 _Z10PeuCounteriiPPiS0_S0_S0_S_iS_S_S__param_2,
	.param .u64 .ptr .align 1 _Z10PeuCounteriiPPiS0_S0_S0_S_iS_S_S__param_3,
	.param .u64 .ptr .align 1 _Z10PeuCounteriiPPiS0_S0_S0_S_iS_S_S__param_4,
	.param .u64 .ptr .align 1 _Z10PeuCounteriiPPiS0_S0_S0_S_iS_S_S__param_5,
	.param .u64 .ptr .align 1 _Z10PeuCounteriiPPiS0_S0_S0_S_iS_S_S__param_6,
	.param .u32 _Z10PeuCounteriiPPiS0_S0_S0_S_iS_S_S__param_7,
	.param .u64 .ptr .align 1 _Z10PeuCounteriiPPiS0_S0_S0_S_iS_S_S__param_8,
	.param .u64 .ptr .align 1 _Z10PeuCounteriiPPiS0_S0_S0_S_iS_S_S__param_9,
	.param .u64 .ptr .align 1 _Z10PeuCounteriiPPiS0_S0_S0_S_iS_S_S__param_10
)
{
	.reg .pred 	%p<3>;
	.reg .b32 	%r<10>;
	.reg .b64 	%rd<28>;

	ld.param.u32 	%r2, [_Z10PeuCounteriiPPiS0_S0_S0_S_iS_S_S__param_0];
	ld.param.u32 	%r3, [_Z10PeuCounteriiPPiS0_S0_S0_S_iS_S_S__param_1];
	ld.param.u64 	%rd1, [_Z10PeuCounteriiPPiS0_S0_S0_S_iS_S_S__param_2];
	ld.param.u64 	%rd2, [_Z10PeuCounteriiPPiS0_S0_S0_S_iS_S_S__param_3];
	ld.param.u64 	%rd3, [_Z10PeuCounteriiPPiS0_S0_S0_S_iS_S_S__param_4];
	ld.param.u64 	%rd5, [_Z10PeuCounteriiPPiS0_S0_S0_S_iS_S_S__param_6];
	ld.param.u64 	%rd4, [_Z10PeuCounteriiPPiS0_S0_S0_S_iS_S_S__param_8];
	cvta.to.global.u64 	%rd6, %rd5;
	mov.u32 	%r1, %tid.x;
	mul.wide.s32 	%rd7, %r3, 4;
	add.s64 	%rd8, %rd6, %rd7;
	ld.global.u32 	%r4, [%rd8];
	setp.ge.u32 	%p1, %r1, %r4;
	@%p1 bra 	$L__BB1_3;
	cvta.to.global.u64 	%rd9, %rd1;
	mul.wide.s32 	%rd10, %r3, 8;
	add.s64 	%rd11, %rd9, %rd10;
	ld.global.u64 	%rd12, [%rd11];
	mul.wide.u32 	%rd13, %r1, 4;
	add.s64 	%rd14, %rd12, %rd13;
	ld.u32 	%r5, [%rd14];
	setp.ne.s32 	%p2, %r5, %r2;
	@%p2 bra 	$L__BB1_3;
	cvta.to.global.u64 	%rd15, %rd4;
	add.s64 	%rd17, %rd15, %rd7;
	cvta.to.global.u64 	%rd18, %rd2;
	add.s64 	%rd20, %rd18, %rd10;
	ld.global.u64 	%rd21, [%rd20];
	add.s64 	%rd23, %rd21, %rd13;
	ld.u32 	%r6, [%rd23];
	cvta.to.global.u64 	%rd24, %rd3;
	add.s64 	%rd25, %rd24, %rd10;
	ld.global.u64 	%rd26, [%rd25];
	add.s64 	%rd27, %rd26, %rd13;
	ld.u32 	%r7, [%rd27];
	add.s32 	%r8, %r7, %r6;
	atom.global.max.s32 	%r9, [%rd17], %r8;
$L__BB1_3:
	ret;

}
	// .globl	_Z19Array_add_reductioniPiS_
.visible .entry _Z19Array_add_reductioniPiS_(
	.param .u32 _Z19Array_add_reductioniPiS__param_0,
	.param .u64 .ptr .align 1 _Z19Array_add_reductioniPiS__param_1,
	.param .u64 .ptr .align 1 _Z19Array_add_reductioniPiS__param_2
)
{
	.reg .pred 	%p<6>;
	.reg .b32 	%r<22>;
	.reg .b64 	%rd<9>;
	// demoted variable
	.shared .align 4 .b8 _ZZ19Array_add_reductioniPiS_E11shared_data[4096];
	ld.param.u32 	%r11, [_Z19Array_add_reductioniPiS__param_0];
	ld.param.u64 	%rd1, [_Z19Array_add_reductioniPiS__param_1];
	ld.param.u64 	%rd2, [_Z19Array_add_reductioniPiS__param_2];
	mov.u32 	%r1, %tid.x;
	mov.u32 	%r2, %ctaid.x;
	mov.u32 	%r21, %ntid.x;
	mad.lo.s32 	%r4, %r2, %r21, %r1;
	setp.ge.s32 	%p1, %r4, %r11;
	mov.b32 	%r20, 0;
	@%p1 bra 	$L__BB2_2;
	cvta.to.global.u64 	%rd3, %rd1;
	mul.wide.s32 	%rd4, %r4, 4;
	add.s64 	%rd5, %rd3, %rd4;
	ld.global.u32 	%r20, [%rd5];
$L__BB2_2:
	shl.b32 	%r12, %r1, 2;
	mov.u32 	%r13, _ZZ19Array_add_reductioniPiS_E11shared_data;
	add.s32 	%r7, %r13, %r12;
	st.shared.u32 	[%r7], %r20;
	bar.sync 	0;
	setp.lt.u32 	%p2, %r21, 2;
	@%p2 bra 	$L__BB2_6;
$L__BB2_3:
	shr.u32 	%r9, %r21, 1;
	setp.ge.u32 	%p3, %r1, %r9;
	@%p3 bra 	$L__BB2_5;
	shl.b32 	%r14, %r9, 2;
	add.s32 	%r15, %r7, %r14;
	ld.shared.u32 	%r16, [%r15];
	ld.shared.u32 	%r17, [%r7];
	add.s32 	%r18, %r17, %r16;
	st.shared.u32 	[%r7], %r18;
$L__BB2_5:
	bar.sync 	0;
	setp.gt.u32 	%p4, %r21, 3;
	mov.u32 	%r21, %r9;
	@%p4 bra 	$L__BB2_3;
$L__BB2_6:
	setp.ne.s32 	%p5, %r1, 0;
	@%p5 bra 	$L__BB2_8;
	ld.shared.u32 	%r19, [_ZZ19Array_add_reductioniPiS_E11shared_data];
	cvta.to.global.u64 	%rd6, %rd2;
	mul.wide.u32 	%rd7, %r2, 4;
	add.s64 	%rd8, %rd6, %rd7;
	st.global.u32 	[%rd8], %r19;
$L__BB2_8:
	ret;

}
	// .globl	_Z4testPPPiiS_S0_S0_
.visible .entry _Z4testPPPiiS_S0_S0_(
	.param .u64 .ptr .align 1 _Z4testPPPiiS_S0_S0__param_0,
	.param .u32 _Z4testPPPiiS_S0_S0__param_1,
	.param .u64 .ptr .align 1 _Z4testPPPiiS_S0_S0__param_2,
	.param .u64 .ptr .align 1 _Z4testPPPiiS_S0_S0__param_3,
	.param .u64 .ptr .align 1 _Z4testPPPiiS_S0_S0__param_4
)
{
	.local .align 8 .b8 	__local_depot3[8];
	.reg .b64 	%SP;
	.reg .b64 	%SPL;
	.reg .pred 	%p<7>;
	.reg .b32 	%r<28>;
	.reg .b64 	%rd<46>;

	mov.u64 	%SPL, __local_depot3;
	cvta.local.u64 	%SP, %SPL;
	ld.param.u64 	%rd11, [_Z4testPPPiiS_S0_S0__param_0];
	ld.param.u32 	%r7, [_Z4testPPPiiS_S0_S0__param_1];
	ld.param.u64 	%rd13, [_Z4testPPPiiS_S0_S0__param_3];
	ld.param.u64 	%rd14, [_Z4testPPPiiS_S0_S0__param_4];
	add.u64 	%rd15, %SP, 0;
	add.u64 	%rd1, %SPL, 0;
	setp.lt.s32 	%p1, %r7, 1;
	@%p1 bra 	$L__BB3_9;
	cvta.to.global.u64 	%rd2, %rd14;
	cvta.to.global.u64 	%rd3, %rd13;
	cvta.to.global.u64 	%rd4, %rd11;
	mov.b32 	%r25, 0;
	mov.u64 	%rd16, $str;
$L__BB3_2:
	ld.param.u64 	%rd44, [_Z4testPPPiiS_S0_S0__param_2];
	st.local.u32 	[%rd1], %r25;
	cvta.global.u64 	%rd17, %rd16;
	{ // callseq 0, 0
	.param .b64 param0;
	st.param.b64 	[param0], %rd17;
	.param .b64 param1;
	st.param.b64 	[param1], %rd15;
	.param .b32 retval0;
	call.uni (retval0), 
	vprintf, 
	(
	param0, 
	param1
	);
	ld.param.b32 	%r9, [retval0];
	} // callseq 0
	cvta.to.global.u64 	%rd19, %rd44;
	mul.wide.u32 	%rd20, %r25, 4;
	add.s64 	%rd5, %rd19, %rd20;
	ld.global.u32 	%r11, [%rd5];
	setp.lt.s32 	%p2, %r11, 1;
	@%p2 bra 	$L__BB3_8;
	mul.wide.u32 	%rd21, %r25, 8;
	add.s64 	%rd6, %rd2, %rd21;
	add.s64 	%rd7, %rd3, %rd21;
	add.s64 	%rd8, %rd4, %rd21;
	mov.b32 	%r26, 0;
$L__BB3_4:
	ld.global.u64 	%rd22, [%rd6];
	mul.wide.u32 	%rd23, %r26, 4;
	add.s64 	%rd24, %rd22, %rd23;
	ld.u32 	%r13, [%rd24];
	st.local.u32 	[%rd1], %r13;
	mov.u64 	%rd25, $str$1;
	cvta.global.u64 	%rd26, %rd25;
	add.u64 	%rd27, %SP, 0;
	{ // callseq 1, 0
	.param .b64 param0;
	st.param.b64 	[param0], %rd26;
	.param .b64 param1;
	st.param.b64 	[param1], %rd27;
	.param .b32 retval0;
	call.uni (retval0), 
	vprintf, 
	(
	param0, 
	param1
	);
	ld.param.b32 	%r14, [retval0];
	} // callseq 1
	ld.global.u64 	%rd28, [%rd7];
	add.s64 	%rd29, %rd28, %rd23;
	ld.u32 	%r16, [%rd29];
	setp.lt.s32 	%p3, %r16, 1;
	@%p3 bra 	$L__BB3_7;
	mov.b32 	%r27, 0;
	mov.b64 	%rd45, 0;
$L__BB3_6:
	ld.global.u64 	%rd31, [%rd8];
	mul.wide.u32 	%rd32, %r26, 8;
	add.s64 	%rd33, %rd31, %rd32;
	ld.u64 	%rd34, [%rd33];
	add.s64 	%rd35, %rd34, %rd45;
	ld.u32 	%r18, [%rd35];
	st.local.u32 	[%rd1], %r18;
	mov.u64 	%rd36, $str$2;
	cvta.global.u64 	%rd37, %rd36;
	add.u64 	%rd38, %SP, 0;
	{ // callseq 2, 0
	.param .b64 param0;
	st.param.b64 	[param0], %rd37;
	.param .b64 param1;
	st.param.b64 	[param1], %rd38;
	.param .b32 retval0;
	call.uni (retval0), 
	vprintf, 
	(
	param0, 
	param1
	);
	ld.param.b32 	%r19, [retval0];
	} // callseq 2
	add.s32 	%r27, %r27, 1;
	ld.global.u64 	%rd39, [%rd7];
	mul.wide.u32 	%rd40, %r26, 4;
	add.s64 	%rd41, %rd39, %rd40;
	ld.u32 	%r21, [%rd41];
	add.s64 	%rd45, %rd45, 4;
	setp.lt.s32 	%p4, %r27, %r21;
	@%p4 bra 	$L__BB3_6;
$L__BB3_7:
	mov.u64 	%rd42, $str$3;
	cvta.global.u64 	%rd43, %rd42;
	{ // callseq 3, 0
	.param .b64 param0;
	st.param.b64 	[param0], %rd43;
	.param .b64 param1;
	st.param.b64 	[param1], 0;
	.param .b32 retval0;
	call.uni (retval0), 
	vprintf, 
	(
	param0, 
	param1
	);
	ld.param.b32 	%r22, [retval0];
	} // callseq 3
	add.s32 	%r26, %r26, 1;
	ld.global.u32 	%r24, [%rd5];
	setp.lt.s32 	%p5, %r26, %r24;
	@%p5 bra 	$L__BB3_4;
$L__BB3_8:
	add.s32 	%r25, %r25, 1;
	setp.ne.s32 	%p6, %r25, %r7;
	@%p6 bra 	$L__BB3_2;
$L__BB3_9:
	ret;

}
	// .globl	_Z5test1PiS_S_S_S_S_i
.visible .entry _Z5test1PiS_S_S_S_S_i(
	.param .u64 .ptr .align 1 _Z5test1PiS_S_S_S_S_i_param_0,
	.param .u64 .ptr .align 1 _Z5test1PiS_S_S_S_S_i_param_1,
	.param .u64 .ptr .align 1 _Z5test1PiS_S_S_S_S_i_param_2,
	.param .u64 .ptr .align 1 _Z5test1PiS_S_S_S_S_i_param_3,
	.param .u64 .ptr .align 1 _Z5test1PiS_S_S_S_S_i_param_4,
	.param .u64 .ptr .align 1 _Z5test1PiS_S_S_S_S_i_param_5,
	.param .u32 _Z5test1PiS_S_S_S_S_i_param_6
)
{
	.local .align 8 .b8 	__local_depot4[16];
	.reg .b64 	%SP;
	.reg .b64 	%SPL;
	.reg .pred 	%p<5>;
	.reg .b32 	%r<26>;
	.reg .b64 	%rd<25>;

	mov.u64 	%SPL, __local_depot4;
	cvta.local.u64 	%SP, %SPL;
	ld.param.u64 	%rd8, [_Z5test1PiS_S_S_S_S_i_param_0];
	ld.param.u64 	%rd9, [_Z5test1PiS_S_S_S_S_i_param_4];
	ld.param.u64 	%rd10, [_Z5test1PiS_S_S_S_S_i_param_5];
	ld.param.u32 	%r11, [_Z5test1PiS_S_S_S_S_i_param_6];
	add.u64 	%rd11, %SP, 0;
	add.u64 	%rd1, %SPL, 0;
	setp.lt.s32 	%p1, %r11, 1;
	@%p1 bra 	$L__BB4_6;
	cvta.to.global.u64 	%rd2, %rd9;
	cvta.to.global.u64 	%rd3, %rd10;
	cvta.to.global.u64 	%rd4, %rd8;
	mov.b32 	%r22, 0;
	mov.u64 	%rd16, $str$4;
	mov.u64 	%rd19, $str$5;
$L__BB4_2:
	cvt.u64.u32 	%rd5, %r22;
	mul.wide.u32 	%rd12, %r22, 4;
	add.s64 	%rd6, %rd3, %rd12;
	ld.global.u32 	%r25, [%rd6];
	setp.lt.s32 	%p2, %r25, 1;
	@%p2 bra 	$L__BB4_5;
	shl.b64 	%rd13, %rd5, 2;
	add.s64 	%rd7, %rd2, %rd13;
	ld.global.u32 	%r23, [%rd7];
	mov.u32 	%r24, %r23;
$L__BB4_4:
	sub.s32 	%r13, %r24, %r23;
	mul.wide.s32 	%rd14, %r24, 4;
	add.s64 	%rd15, %rd4, %rd14;
	ld.global.u32 	%r14, [%rd15];
	st.local.v2.u32 	[%rd1], {%r22, %r13};
	st.local.u32 	[%rd1+8], %r14;
	cvta.global.u64 	%rd17, %rd16;
	{ // callseq 4, 0
	.param .b64 param0;
	st.param.b64 	[param0], %rd17;
	.param .b64 param1;
	st.param.b64 	[param1], %rd11;
	.param .b32 retval0;
	call.uni (retval0), 
	vprintf, 
	(
	param0, 
	param1
	);
	ld.param.b32 	%r15, [retval0];
	} // callseq 4
	add.s32 	%r24, %r24, 1;
	ld.global.u32 	%r23, [%rd7];
	ld.global.u32 	%r25, [%rd6];
	add.s32 	%r17, %r25, %r23;
	setp.lt.s32 	%p3, %r24, %r17;
	@%p3 bra 	$L__BB4_4;
$L__BB4_5:
	st.local.u32 	[%rd1], %r25;
	cvta.global.u64 	%rd20, %rd19;
	{ // callseq 5, 0
	.param .b64 param0;
	st.param.b64 	[param0], %rd20;
	.param .b64 param1;
	st.param.b64 	[param1], %rd11;
	.param .b32 retval0;
	call.uni (retval0), 
	vprintf, 
	(
	param0, 
	param1
	);
	ld.param.b32 	%r18, [retval0];
	} // callseq 5
	add.s32 	%r22, %r22, 1;
	setp.ne.s32 	%p4, %r22, %r11;
	@%p4 bra 	$L__BB4_2;
$L__BB4_6:
	st.local.u32 	[%rd1], %r11;
	mov.u64 	%rd22, $str$6;
	cvta.global.u64 	%rd23, %rd22;
	{ // callseq 6, 0
	.param .b64 param0;
	st.param.b64 	[param0], %rd23;
	.param .b64 param1;
	st.param.b64 	[param1], %rd11;
	.param .b32 retval0;
	call.uni (retval0), 
	vprintf, 
	(
	param0, 
	param1
	);
	ld.param.b32 	%r20, [retval0];
	} // callseq 6
	ret;

}
	// .globl	_Z5test2PiS_S_S_S_iS_S_S_
.visible .entry _Z5test2PiS_S_S_S_iS_S_S_(
	.param .u64 .ptr .align 1 _Z5test2PiS_S_S_S_iS_S_S__param_0,
	.param .u64 .ptr .align 1 _Z5test2PiS_S_S_S_iS_S_S__param_1,
	.param .u64 .ptr .align 1 _Z5test2PiS_S_S_S_iS_S_S__param_2,
	.param .u64 .ptr .align 1 _Z5test2PiS_S_S_S_iS_S_S__param_3,
	.param .u64 .ptr .align 1 _Z5test2PiS_S_S_S_iS_S_S__param_4,
	.param .u32 _Z5test2PiS_S_S_S_iS_S_S__param_5,
	.param .u64 .ptr .align 1 _Z5test2PiS_S_S_S_iS_S_S__param_6,
	.param .u64 .ptr .align 1 _Z5test2PiS_S_S_S_iS_S_S__param_7,
	.param .u64 .ptr .align 1 _Z5test2PiS_S_S_S_iS_S_S__param_8
)
{
	.local .align 16 .b8 	__local_depot5[16];
	.reg .b64 	%SP;
	.reg .b64 	%SPL;
	.reg .pred 	%p<7>;
	.reg .b32 	%r<40>;
	.reg .b64 	%rd<45>;

	mov.u64 	%SPL, __local_depot5;
	cvta.local.u64 	%SP, %SPL;
	ld.param.u32 	%r15, [_Z5test2PiS_S_S_S_iS_S_S__param_5];
	ld.param.u64 	%rd18, [_Z5test2PiS_S_S_S_iS_S_S__param_7];
	cvta.to.global.u64 	%rd1, %rd18;
	setp.lt.s32 	%p1, %r15, 1;
	@%p1 bra 	$L__BB5_10;
	ld.param.u64 	%rd43, [_Z5test2PiS_S_S_S_iS_S_S__param_6];
	ld.param.u64 	%rd41, [_Z5test2PiS_S_S_S_iS_S_S__param_3];
	ld.param.u64 	%rd40, [_Z5test2PiS_S_S_S_iS_S_S__param_2];
	ld.param.u64 	%rd38, [_Z5test2PiS_S_S_S_iS_S_S__param_0];
	add.u64 	%rd19, %SP, 0;
	add.u64 	%rd2, %SPL, 0;
	cvta.to.global.u64 	%rd3, %rd43;
	cvta.to.global.u64 	%rd4, %rd41;
	cvta.to.global.u64 	%rd5, %rd40;
	cvta.to.global.u64 	%rd6, %rd38;
	mov.b32 	%r33, 0;
$L__BB5_2:
	mul.wide.u32 	%rd20, %r33, 4;
	add.s64 	%rd7, %rd3, %rd20;
	ld.global.u32 	%r38, [%rd7];
	setp.lt.s32 	%p2, %r38, 1;
	@%p2 bra 	$L__BB5_9;
	ld.param.u64 	%rd44, [_Z5test2PiS_S_S_S_iS_S_S__param_8];
	ld.param.u64 	%rd42, [_Z5test2PiS_S_S_S_iS_S_S__param_4];
	ld.param.u64 	%rd39, [_Z5test2PiS_S_S_S_iS_S_S__param_1];
	cvta.to.global.u64 	%rd21, %rd44;
	add.s64 	%rd8, %rd21, %rd20;
	cvta.to.global.u64 	%rd23, %rd42;
	add.s64 	%rd9, %rd23, %rd20;
	cvta.to.global.u64 	%rd24, %rd39;
	add.s64 	%rd10, %rd24, %rd20;
	ld.global.u32 	%r39, [%rd8];
	mov.b32 	%r36, 0;
$L__BB5_4:
	add.s32 	%r18, %r39, %r36;
	mul.wide.s32 	%rd25, %r18, 4;
	add.s64 	%rd26, %rd1, %rd25;
	ld.global.u32 	%r19, [%rd26];
	setp.lt.s32 	%p3, %r19, 1;
	@%p3 bra 	$L__BB5_8;
	mov.b32 	%r37, 0;
$L__BB5_6:
	ld.global.u32 	%r21, [%rd9];
	add.s32 	%r22, %r21, %r36;
	mul.wide.s32 	%rd27, %r22, 4;
	add.s64 	%rd28, %rd4, %rd27;
	ld.global.u32 	%r23, [%rd28];
	ld.global.u32 	%r24, [%rd10];
	add.s32 	%r25, %r24, %r36;
	mul.wide.s32 	%rd29, %r25, 4;
	add.s64 	%rd30, %rd5, %rd29;
	ld.global.u32 	%r26, [%rd30];
	add.s32 	%r27, %r26, %r37;
	mul.wide.s32 	%rd31, %r27, 4;
	add.s64 	%rd32, %rd6, %rd31;
	ld.global.u32 	%r28, [%rd32];
	st.local.v4.u32 	[%rd2], {%r33, %r23, %r37, %r28};
	mov.u64 	%rd33, $str$7;
	cvta.global.u64 	%rd34, %rd33;
	{ // callseq 7, 0
	.param .b64 param0;
	st.param.b64 	[param0], %rd34;
	.param .b64 param1;
	st.param.b64 	[param1], %rd19;
	.param .b32 retval0;
	call.uni (retval0), 
	vprintf, 
	(
	param0, 
	param1
	);
	ld.param.b32 	%r29, [retval0];
	} // callseq 7
	add.s32 	%r37, %r37, 1;
	ld.global.u32 	%r39, [%rd8];
	add.s32 	%r31, %r39, %r36;
	mul.wide.s32 	%rd36, %r31, 4;
	add.s64 	%rd37, %rd1, %rd36;
	ld.global.u32 	%r32, [%rd37];
	setp.lt.s32 	%p4, %r37, %r32;
	@%p4 bra 	$L__BB5_6;
	ld.global.u32 	%r38, [%rd7];
$L__BB5_8:
	add.s32 	%r36, %r36, 1;
	setp.lt.s32 	%p5, %r36, %r38;
	@%p5 bra 	$L__BB5_4;
$L__BB5_9:
	add.s32 	%r33, %r33, 1;
	setp.ne.s32 	%p6, %r33, %r15;
	@%p6 bra 	$L__BB5_2;
$L__BB5_10:
	ret;

}
	// .globl	_Z23count_chain_memory_sizePiS_S_S_S_S_S_S_
.visible .entry _Z23count_chain_memory_sizePiS_S_S_S_S_S_S_(
	.param .u64 .ptr .align 1 _Z23count_chain_memory_sizePiS_S_S_S_S_S_S__param_0,
	.param .u64 .ptr .align 1 _Z23count_chain_memory_sizePiS_S_S_S_S_S_S__param_1,
	.param .u64 .ptr .align 1 _Z23count_chain_memory_sizePiS_S_S_S_S_S_S__param_2,
	.param .u64 .ptr .align 1 _Z23count_chain_memory_sizePiS_S_S_S_S_S_S__param_3,
	.param .u64 .ptr .align 1 _Z23count_chain_memory_sizePiS_S_S_S_S_S_S__param_4,
	.param .u64 .ptr .align 1 _Z23count_chain_memory_sizePiS_S_S_S_S_S_S__param_5,
	.param .u64 .ptr .align 1 _Z23count_chain_memory_sizePiS_S_S_S_S_S_S__param_6,
	.param .u64 .ptr .align 1 _Z23count_chain_memory_sizePiS_S_S_S_S_S_S__param_7
)
{
	.reg .pred 	%p<8>;
	.reg .b32 	%r<45>;
	.reg .b64 	%rd<32>;
	// demoted variable
	.shared .align 4 .b8 _ZZ23count_chain_memory_sizePiS_S_S_S_S_S_S_E8sub_data[4096];
	ld.param.u64 	%rd5, [_Z23count_chain_memory_sizePiS_S_S_S_S_S_S__param_0];
	ld.param.u64 	%rd6, [_Z23count_chain_memory_sizePiS_S_S_S_S_S_S__param_1];
	ld.param.u64 	%rd7, [_Z23count_chain_memory_sizePiS_S_S_S_S_S_S__param_2];
	ld.param.u64 	%rd12, [_Z23count_chain_memory_sizePiS_S_S_S_S_S_S__param_3];
	ld.param.u64 	%rd8, [_Z23count_chain_memory_sizePiS_S_S_S_S_S_S__param_4];
	ld.param.u64 	%rd9, [_Z23count_chain_memory_sizePiS_S_S_S_S_S_S__param_5];
	ld.param.u64 	%rd10, [_Z23count_chain_memory_sizePiS_S_S_S_S_S_S__param_6];
	ld.param.u64 	%rd11, [_Z23count_chain_memory_sizePiS_S_S_S_S_S_S__param_7];
	cvta.to.global.u64 	%rd13, %rd12;
	mov.u32 	%r1, %tid.x;
	mov.u32 	%r2, %ctaid.x;
	mul.wide.u32 	%rd14, %r2, 4;
	add.s64 	%rd15, %rd13, %rd14;
	ld.global.nc.u32 	%r3, [%rd15];
	setp.ge.s32 	%p1, %r1, %r3;
	mov.b32 	%r43, 0;
	@%p1 bra 	$L__BB6_5;
	cvta.to.global.u64 	%rd16, %rd9;
	cvta.to.global.u64 	%rd17, %rd7;
	add.s64 	%rd19, %rd16, %rd14;
	ld.global.nc.u32 	%r4, [%rd19];
	add.s64 	%rd20, %rd17, %rd14;
	ld.global.nc.u32 	%r5, [%rd20];
	mov.u32 	%r6, %ntid.x;
	cvta.to.global.u64 	%rd1, %rd10;
	cvta.to.global.u64 	%rd2, %rd8;
	cvta.to.global.u64 	%rd3, %rd6;
	cvta.to.global.u64 	%rd4, %rd5;
	mov.b32 	%r43, 0;
	mov.u32 	%r40, %r1;
$L__BB6_2:
	add.s32 	%r23, %r4, %r40;
	mul.wide.s32 	%rd21, %r23, 4;
	add.s64 	%rd22, %rd1, %rd21;
	ld.global.nc.u32 	%r24, [%rd22];
	mul.wide.s32 	%rd23, %r24, 4;
	add.s64 	%rd24, %rd2, %rd23;
	ld.global.nc.u32 	%r9, [%rd24];
	add.s32 	%r25, %r5, %r40;
	mul.wide.s32 	%rd25, %r25, 4;
	add.s64 	%rd26, %rd3, %rd25;
	ld.global.nc.u32 	%r26, [%rd26];
	mul.wide.s32 	%rd27, %r26, 4;
	add.s64 	%rd28, %rd4, %rd27;
	ld.global.nc.u32 	%r10, [%rd28];
	not.b32 	%r27, %r9;
	add.s32 	%r42, %r10, %r27;
	setp.lt.s32 	%p2, %r42, 2;
	@%p2 bra 	$L__BB6_4;
	sub.s32 	%r28, %r10, %r9;
	mul.lo.s32 	%r29, %r28, %r42;
	shr.u32 	%r30, %r29, 31;
	add.s32 	%r31, %r29, %r30;
	shr.s32 	%r42, %r31, 1;
$L__BB6_4:
	add.s32 	%r43, %r42, %r43;
	add.s32 	%r40, %r40, %r6;
	setp.lt.s32 	%p3, %r40, %r3;
	@%p3 bra 	$L__BB6_2;
$L__BB6_5:
	shl.b32 	%r32, %r1, 2;
	mov.u32 	%r33, _ZZ23count_chain_memory_sizePiS_S_S_S_S_S_S_E8sub_data;
	add.s32 	%r17, %r33, %r32;
	st.shared.u32 	[%r17], %r43;
	bar.sync 	0;
	mov.u32 	%r44, %ntid.x;
	setp.lt.u32 	%p4, %r44, 2;
	@%p4 bra 	$L__BB6_9;
$L__BB6_6:
	shr.u32 	%r20, %r44, 1;
	setp.ge.u32 	%p5, %r1, %r20;
	@%p5 bra 	$L__BB6_8;
	shl.b32 	%r34, %r20, 2;
	add.s32 	%r35, %r17, %r34;
	ld.shared.u32 	%r36, [%r35];
	ld.shared.u32 	%r37, [%r17];
	add.s32 	%r38, %r37, %r36;
	st.shared.u32 	[%r17], %r38;
$L__BB6_8:
	bar.sync 	0;
	setp.gt.u32 	%p6, %r44, 3;
	mov.u32 	%r44, %r20;
	@%p6 bra 	$L__BB6_6;
$L__BB6_9:
	setp.ne.s32 	%p7, %r1, 0;
	@%p7 bra 	$L__BB6_11;
	ld.shared.u32 	%r39, [_ZZ23count_chain_memory_sizePiS_S_S_S_S_S_S_E8sub_data];
	cvta.to.global.u64 	%rd29, %rd11;
	add.s64 	%rd31, %rd29, %rd14;
	st.global.u32 	[%rd31], %r39;
$L__BB6_11:
	ret;

}
	// .globl	_Z15reduceMaxKernelPKiPii
.visible .entry _Z15reduceMaxKernelPKiPii(
	.param .u64 .ptr .align 1 _Z15reduceMaxKernelPKiPii_param_0,
	.param .u64 .ptr .align 1 _Z15reduceMaxKernelPKiPii_param_1,
	.param .u32 _Z15reduceMaxKernelPKiPii_param_2
)
{
	.reg .pred 	%p<21>;
	.reg .b32 	%r<52>;
	.reg .b64 	%rd<11>;

	ld.param.u64 	%rd3, [_Z15reduceMaxKernelPKiPii_param_0];
	ld.param.u64 	%rd2, [_Z15reduceMaxKernelPKiPii_param_1];
	ld.param.u32 	%r14, [_Z15reduceMaxKernelPKiPii_param_2];
	cvta.to.global.u64 	%rd1, %rd3;
	mov.u32 	%r1, %tid.x;
	mov.u32 	%r2, %ctaid.x;
	mov.u32 	%r3, %ntid.x;
	mul.lo.s32 	%r16, %r3, %r2;
	shl.b32 	%r17, %r16, 1;
	add.s32 	%r4, %r17, %r1;
	setp.ge.s32 	%p1, %r4, %r14;
	mov.b32 	%r50, -2147483648;
	@%p1 bra 	$L__BB7_2;
	mul.wide.s32 	%rd4, %r4, 4;
	add.s64 	%rd5, %rd1, %rd4;
	ld.global.nc.u32 	%r50, [%rd5];
$L__BB7_2:
	add.s32 	%r7, %r4, %r3;
	setp.ge.s32 	%p2, %r7, %r14;
	@%p2 bra 	$L__BB7_4;
	mul.wide.s32 	%rd6, %r7, 4;
	add.s64 	%rd7, %rd1, %rd6;
	ld.global.nc.u32 	%r18, [%rd7];
	max.s32 	%r50, %r18, %r50;
$L__BB7_4:
	shl.b32 	%r19, %r1, 2;
	mov.u32 	%r20, sdata;
	add.s32 	%r10, %r20, %r19;
	st.shared.u32 	[%r10], %r50;
	bar.sync 	0;
	setp.lt.u32 	%p3, %r3, 66;
	@%p3 bra 	$L__BB7_10;
	mov.u32 	%r51, %r3;
$L__BB7_6:
	mov.u32 	%r11, %r51;
	shr.u32 	%r51, %r11, 1;
	setp.ge.u32 	%p4, %r1, %r51;
	@%p4 bra 	$L__BB7_9;
	shl.b32 	%r21, %r51, 2;
	add.s32 	%r22, %r10, %r21;
	ld.shared.u32 	%r13, [%r22];
	ld.shared.u32 	%r23, [%r10];
	setp.le.s32 	%p5, %r13, %r23;
	@%p5 bra 	$L__BB7_9;
	st.shared.u32 	[%r10], %r13;
$L__BB7_9:
	bar.sync 	0;
	setp.gt.u32 	%p6, %r11, 131;
	@%p6 bra 	$L__BB7_6;
$L__BB7_10:
	setp.gt.u32 	%p7, %r1, 31;
	@%p7 bra 	$L__BB7_31;
	add.s32 	%r24, %r1, 32;
	setp.ge.u32 	%p8, %r24, %r3;
	@%p8 bra 	$L__BB7_14;
	ld.volatile.shared.u32 	%r25, [%r10+128];
	ld.volatile.shared.u32 	%r26, [%r10];
	setp.le.s32 	%p9, %r25, %r26;
	@%p9 bra 	$L__BB7_14;
	ld.volatile.shared.u32 	%r27, [%r10+128];
	st.volatile.shared.u32 	[%r10], %r27;
$L__BB7_14:
	add.s32 	%r28, %r1, 16;
	setp.ge.u32 	%p10, %r28, %r3;
	@%p10 bra 	$L__BB7_17;
	ld.volatile.shared.u32 	%r29, [%r10+64];
	ld.volatile.shared.u32 	%r30, [%r10];
	setp.le.s32 	%p11, %r29, %r30;
	@%p11 bra 	$L__BB7_17;
	ld.volatile.shared.u32 	%r31, [%r10+64];
	st.volatile.shared.u32 	[%r10], %r31;
$L__BB7_17:
	add.s32 	%r32, %r1, 8;
	setp.ge.u32 	%p12, %r32, %r3;
	@%p12 bra 	$L__BB7_20;
	ld.volatile.shared.u32 	%r33, [%r10+32];
	ld.volatile.shared.u32 	%r34, [%r10];
	setp.le.s32 	%p13, %r33, %r34;
	@%p13 bra 	$L__BB7_20;
	ld.volatile.shared.u32 	%r35, [%r10+32];
	st.volatile.shared.u32 	[%r10], %r35;
$L__BB7_20:
	add.s32 	%r36, %r1, 4;
	setp.ge.u32 	%p14, %r36, %r3;
	@%p14 bra 	$L__BB7_23;
	ld.volatile.shared.u32 	%r37, [%r10+16];
	ld.volatile.shared.u32 	%r38, [%r10];
	setp.le.s32 	%p15, %r37, %r38;
	@%p15 bra 	$L__BB7_23;
	ld.volatile.shared.u32 	%r39, [%r10+16];
	st.volatile.shared.u32 	[%r10], %r39;
$L__BB7_23:
	add.s32 	%r40, %r1, 2;
	setp.ge.u32 	%p16, %r40, %r3;
	@%p16 bra 	$L__BB7_26;
	ld.volatile.shared.u32 	%r41, [%r10+8];
	ld.volatile.shared.u32 	%r42, [%r10];
	setp.le.s32 	%p17, %r41, %r42;
	@%p17 bra 	$L__BB7_26;
	ld.volatile.shared.u32 	%r43, [%r10+8];
	st.volatile.shared.u32 	[%r10], %r43;
$L__BB7_26:
	add.s32 	%r44, %r1, 1;
	setp.ge.u32 	%p18, %r44, %r3;
	@%p18 bra 	$L__BB7_29;
	ld.volatile.shared.u32 	%r45, [%r10+4];
	ld.volatile.shared.u32 	%r46, [%r10];
	setp.le.s32 	%p19, %r45, %r46;
	@%p19 bra 	$L__BB7_29;
	ld.volatile.shared.u32 	%r47, [%r10+4];
	st.volatile.shared.u32 	[%r10], %r47;
$L__BB7_29:
	setp.ne.s32 	%p20, %r1, 0;
	@%p20 bra 	$L__BB7_31;
	ld.shared.u32 	%r48, [sdata];
	cvta.to.global.u64 	%rd8, %rd2;
	mul.wide.u32 	%rd9, %r2, 4;
	add.s64 	%rd10, %rd8, %rd9;
	st.global.u32 	[%rd10], %r48;
$L__BB7_31:
	ret;

}
	// .globl	_Z23count_chain_offset_sizePiS_S_S_S_S_S_S_S_
.visible .entry _Z23count_chain_offset_sizePiS_S_S_S_S_S_S_S_(
	.param .u64 .ptr .align 1 _Z23count_chain_offset_sizePiS_S_S_S_S_S_S_S__param_0,
	.param .u64 .ptr .align 1 _Z23count_chain_offset_sizePiS_S_S_S_S_S_S_S__param_1,
	.param .u64 .ptr .align 1 _Z23count_chain_offset_sizePiS_S_S_S_S_S_S_S__param_2,
	.param .u64 .ptr .align 1 _Z23count_chain_offset_sizePiS_S_S_S_S_S_S_S__param_3,
	.param .u64 .ptr .align 1 _Z23count_chain_offset_sizePiS_S_S_S_S_S_S_S__param_4,
	.param .u64 .ptr .align 1 _Z23count_chain_offset_sizePiS_S_S_S_S_S_S_S__param_5,
	.param .u64 .ptr .align 1 _Z23count_chain_offset_sizePiS_S_S_S_S_S_S_S__param_6,
	.param .u64 .ptr .align 1 _Z23count_chain_offset_sizePiS_S_S_S_S_S_S_S__param_7,
	.param .u64 .ptr .align 1 _Z23count_chain_offset_sizePiS_S_S_S_S_S_S_S__param_8
)
{
	.reg .pred 	%p<7>;
	.reg .b32 	%r<39>;
	.reg .b64 	%rd<35>;
	// demoted variable
	.shared .align 4 .b8 _ZZ23count_chain_offset_sizePiS_S_S_S_S_S_S_S_E8sub_data[4096];
	ld.param.u64 	%rd5, [_Z23count_chain_offset_sizePiS_S_S_S_S_S_S_S__param_0];
	ld.param.u64 	%rd6, [_Z23count_chain_offset_sizePiS_S_S_S_S_S_S_S__param_1];
	ld.param.u64 	%rd7, [_Z23count_chain_offset_sizePiS_S_S_S_S_S_S_S__param_2];
	ld.param.u64 	%rd8, [_Z23count_chain_offset_sizePiS_S_S_S_S_S_S_S__param_3];
	ld.param.u64 	%rd9, [_Z23count_chain_offset_sizePiS_S_S_S_S_S_S_S__param_4];
	ld.param.u64 	%rd10, [_Z23count_chain_offset_sizePiS_S_S_S_S_S_S_S__param_5];
	ld.param.u64 	%rd13, [_Z23count_chain_offset_sizePiS_S_S_S_S_S_S_S__param_6];
	ld.param.u64 	%rd11, [_Z23count_chain_offset_sizePiS_S_S_S_S_S_S_S__param_7];
	ld.param.u64 	%rd12, [_Z23count_chain_offset_sizePiS_S_S_S_S_S_S_S__param_8];
	cvta.to.global.u64 	%rd14, %rd13;
	mov.u32 	%r1, %tid.x;
	mov.u32 	%r2, %ctaid.x;
	mul.wide.u32 	%rd15, %r2, 4;
	add.s64 	%rd16, %rd14, %rd15;
	ld.global.nc.u32 	%r3, [%rd16];
	setp.ge.s32 	%p1, %r1, %r3;
	mov.b32 	%r37, -2147483648;
	@%p1 bra 	$L__BB8_3;
	cvta.to.global.u64 	%rd17, %rd9;
	cvta.to.global.u64 	%rd18, %rd7;
	add.s64 	%rd20, %rd17, %rd15;
	ld.global.nc.u32 	%r4, [%rd20];
	add.s64 	%rd21, %rd18, %rd15;
	ld.global.nc.u32 	%r5, [%rd21];
	mov.u32 	%r6, %ntid.x;
	cvta.to.global.u64 	%rd1, %rd10;
	cvta.to.global.u64 	%rd2, %rd8;
	cvta.to.global.u64 	%rd3, %rd6;
	cvta.to.global.u64 	%rd4, %rd5;
	mov.b32 	%r37, -2147483648;
	mov.u32 	%r35, %r1;
$L__BB8_2:
	add.s32 	%r18, %r4, %r35;
	mul.wide.s32 	%rd22, %r18, 4;
	add.s64 	%rd23, %rd1, %rd22;
	ld.global.nc.u32 	%r19, [%rd23];
	mul.wide.s32 	%rd24, %r19, 4;
	add.s64 	%rd25, %rd2, %rd24;
	ld.global.nc.u32 	%r20, [%rd25];
	add.s32 	%r21, %r5, %r35;
	mul.wide.s32 	%rd26, %r21, 4;
	add.s64 	%rd27, %rd3, %rd26;
	ld.global.nc.u32 	%r22, [%rd27];
	mul.wide.s32 	%rd28, %r22, 4;
	add.s64 	%rd29, %rd4, %rd28;
	ld.global.nc.u32 	%r23, [%rd29];
	not.b32 	%r24, %r20;
	add.s32 	%r25, %r23, %r24;
	max.s32 	%r37, %r25, %r37;
	add.s32 	%r35, %r35, %r6;
	setp.lt.s32 	%p2, %r35, %r3;
	@%p2 bra 	$L__BB8_2;
$L__BB8_3:
	shl.b32 	%r26, %r1, 2;
	mov.u32 	%r27, _ZZ23count_chain_offset_sizePiS_S_S_S_S_S_S_S_E8sub_data;
	add.s32 	%r12, %r27, %r26;
	st.shared.u32 	[%r12], %r37;
	bar.sync 	0;
	mov.u32 	%r38, %ntid.x;
	setp.lt.u32 	%p3, %r38, 2;
	@%p3 bra 	$L__BB8_7;
$L__BB8_4:
	shr.u32 	%r15, %r38, 1;
	setp.ge.u32 	%p4, %r1, %r15;
	@%p4 bra 	$L__BB8_6;
	ld.shared.u32 	%r28, [%r12];
	shl.b32 	%r29, %r15, 2;
	add.s32 	%r30, %r12, %r29;
	ld.shared.u32 	%r31, [%r30];
	max.s32 	%r32, %r28, %r31;
	st.shared.u32 	[%r12], %r32;
$L__BB8_6:
	bar.sync 	0;
	setp.gt.u32 	%p5, %r38, 3;
	mov.u32 	%r38, %r15;
	@%p5 bra 	$L__BB8_4;
$L__BB8_7:
	setp.ne.s32 	%p6, %r1, 0;
	@%p6 bra 	$L__BB8_9;
	ld.shared.u32 	%r33, [_ZZ23count_chain_offset_sizePiS_S_S_S_S_S_S_S_E8sub_data];
	cvta.to.global.u64 	%rd30, %rd12;
	add.s64 	%rd32, %rd30, %rd15;
	st.global.u32 	[%rd32], %r33;
	mul.lo.s32 	%r34, %r3, %r33;
	cvta.to.global.u64 	%rd33, %rd11;
	add.s64 	%rd34, %rd33, %rd15;
	st.global.u32 	[%rd34], %r34;
$L__BB8_9:
	ret;

}
	// .globl	_Z29count_single_item_s_candidateiPiS_S_S_S_S_S_S_S_S_S_S_S_S_S_PbS_S_S_S_S_
.visible .entry _Z29count_single_item_s_candidateiPiS_S_S_S_S_S_S_S_S_S_S_S_S_S_PbS_S_S_S_S_(
	.param .u32 _Z29count_single_item_s_candidateiPiS_S_S_S_S_S_S_S_S_S_S_S_S_S_PbS_S_S_S_S__param_0,
	.param .u64 .ptr .align 1 _Z29count_single_item_s_candidateiPiS_S_S_S_S_S_S_S_S_S_S_S_S_S_PbS_S_S_S_S__param_1,
	.param .u64 .ptr .align 1 _Z29count_single_item_s_candidateiPiS_S_S_S_S_S_S_S_S_S_S_S_S_S_PbS_S_S_S_S__param_2,
	.param .u64 .ptr .align 1 _Z29count_single_item_s_candidateiPiS_S_S_S_S_S_S_S_S_S_S_S_S_S_PbS_S_S_S_S__param_3,
	.param .u64 .ptr .align 1 _Z29count_single_item_s_candidateiPiS_S_S_S_S_S_S_S_S_S_S_S_S_S_PbS_S_S_S_S__param_4,
	.param .u64 .ptr .align 1 _Z29count_single_item_s_candidateiPiS_S_S_S_S_S_S_S_S_S_S_S_S_S_PbS_S_S_S_S__param_5,
	.param .u64 .ptr .align 1 _Z29count_single_item_s_candidateiPiS_S_S_S_S_S_S_S_S_S_S_S_S_S_PbS_S_S_S_S__param_6,
	.param .u64 .ptr .align 1 _Z29count_single_item_s_candidateiPiS_S_S_S_S_S_S_S_S_S_S_S_S_S_PbS_S_S_S_S__param_7,
	.param .u64 .ptr .align 1 _Z29count_single_item_s_candidateiPiS_S_S_S_S_S_S_S_S_S_S_S_S_S_PbS_S_S_S_S__param_8,
	.param .u64 .ptr .align 1 _Z29count_single_item_s_candidateiPiS_S_S_S_S_S_S_S_S_S_S_S_S_S_PbS_S_S_S_S__param_9,
	.param .u64 .ptr .align 1 _Z29count_single_item_s_candidateiPiS_S_S_S_S_S_S_S_S_S_S_S_S_S_PbS_S_S_S_S__param_10,
	.param .u64 .ptr .align 1 _Z29count_single_item_s_candidateiPiS_S_S_S_S_S_S_S_S_S_S_S_S_S_PbS_S_S_S_S__param_11,
	.param .u64 .ptr .align 1 _Z29count_single_item_s_candidateiPiS_S_S_S_S_S_S_S_S_S_S_S_S_S_PbS_S_S_S_S__param_12,
	.param .u64 .ptr .align 1 _Z29count_single_item_s_candidateiPiS_S_S_S_S_S_S_S_S_S_S_S_S_S_PbS_S_S_S_S__param_13,
	.param .u64 .ptr .align 1 _Z29count_single_item_s_candidateiPiS_S_S_S_S_S_S_S_S_S_S_S_S_S_PbS_S_S_S_S__param_14,
	.param .u64 .ptr .align 1 _Z29count_single_item_s_candidateiPiS_S_S_S_S_S_S_S_S_S_S_S_S_S_PbS_S_S_S_S__param_15,
	.param .u64 .ptr .align 1 _Z29count_single_item_s_candidateiPiS_S_S_S_S_S_S_S_S_S_S_S_S_S_PbS_S_S_S_S__param_16,
	.param .u64 .ptr .align 1 _Z29count_single_item_s_candidateiPiS_S_S_S_S_S_S_S_S_S_S_S_S_S_PbS_S_S_S_S__param_17,
	.param .u64 .ptr .align 1 _Z29count_single_item_s_candidateiPiS_S_S_S_S_S_S_S_S_S_S_S_S_S_PbS_S_S_S_S__param_18,
	.param .u64 .ptr .align 1 _Z29count_single_item_s_candidateiPiS_S_S_S_S_S_S_S_S_S_S_S_S_S_PbS_S_S_S_S__param_19,
	.param .u64 .ptr .align 1 _Z29count_single_item_s_candidateiPiS_S_S_S_S_S_S_S_S_S_S_S_S_S_PbS_S_S_S_S__param_20,
	.param .u64 .ptr .align 1 _Z29count_single_item_s_candidateiPiS_S_S_S_S_S_S_S_S_S_S_S_S_S_PbS_S_S_S_S__param_21
)
{
	.local .align 8 .b8 	__local_depot9[8];
	.reg .b64 	%SP;
	.reg .b64 	%SPL;
	.reg .pred 	%p<14>;
	.reg .b16 	%rs<3>;
	.reg .b32 	%r<73>;
	.reg .b64 	%rd<95>;
	// demoted variable
	.shared .align 4 .u32 _ZZ29count_single_item_s_candidateiPiS_S_S_S_S_S_S_S_S_S_S_S_S_S_PbS_S_S_S_S_E10item_index;
	mov.u64 	%SPL, __local_depot9;
	cvta.local.u64 	%SP, %SPL;
	ld.param.u32 	%r30, [_Z29count_single_item_s_candidateiPiS_S_S_S_S_S_S_S_S_S_S_S_S_S_PbS_S_S_S_S__param_0];
	ld.param.u64 	%rd26, [_Z29count_single_item_s_candidateiPiS_S_S_S_S_S_S_S_S_S_S_S_S_S_PbS_S_S_S_S__param_1];
	ld.param.u64 	%rd27, [_Z29count_single_item_s_candidateiPiS_S_S_S_S_S_S_S_S_S_S_S_S_S_PbS_S_S_S_S__param_2];
	ld.param.u64 	%rd18, [_Z29count_single_item_s_candidateiPiS_S_S_S_S_S_S_S_S_S_S_S_S_S_PbS_S_S_S_S__param_4];
	ld.param.u64 	%rd28, [_Z29count_single_item_s_candidateiPiS_S_S_S_S_S_S_S_S_S_S_S_S_S_PbS_S_S_S_S__param_5];
	ld.param.u64 	%rd29, [_Z29count_single_item_s_candidateiPiS_S_S_S_S_S_S_S_S_S_S_S_S_S_PbS_S_S_S_S__param_6];
	ld.param.u64 	%rd30, [_Z29count_single_item_s_candidateiPiS_S_S_S_S_S_S_S_S_S_S_S_S_S_PbS_S_S_S_S__param_7];
	ld.param.u64 	%rd31, [_Z29count_single_item_s_candidateiPiS_S_S_S_S_S_S_S_S_S_S_S_S_S_PbS_S_S_S_S__param_8];
	ld.param.u64 	%rd19, [_Z29count_single_item_s_candidateiPiS_S_S_S_S_S_S_S_S_S_S_S_S_S_PbS_S_S_S_S__param_9];
	ld.param.u64 	%rd32, [_Z29count_single_item_s_candidateiPiS_S_S_S_S_S_S_S_S_S_S_S_S_S_PbS_S_S_S_S__param_10];
	ld.param.u64 	%rd33, [_Z29count_single_item_s_candidateiPiS_S_S_S_S_S_S_S_S_S_S_S_S_S_PbS_S_S_S_S__param_11];
	ld.param.u64 	%rd34, [_Z29count_single_item_s_candidateiPiS_S_S_S_S_S_S_S_S_S_S_S_S_S_PbS_S_S_S_S__param_12];
	ld.param.u64 	%rd20, [_Z29count_single_item_s_candidateiPiS_S_S_S_S_S_S_S_S_S_S_S_S_S_PbS_S_S_S_S__param_13];
	ld.param.u64 	%rd21, [_Z29count_single_item_s_candidateiPiS_S_S_S_S_S_S_S_S_S_S_S_S_S_PbS_S_S_S_S__param_14];
	ld.param.u64 	%rd22, [_Z29count_single_item_s_candidateiPiS_S_S_S_S_S_S_S_S_S_S_S_S_S_PbS_S_S_S_S__param_15];
	ld.param.u64 	%rd23, [_Z29count_single_item_s_candidateiPiS_S_S_S_S_S_S_S_S_S_S_S_S_S_PbS_S_S_S_S__param_16];
	ld.param.u64 	%rd24, [_Z29count_single_item_s_candidateiPiS_S_S_S_S_S_S_S_S_S_S_S_S_S_PbS_S_S_S_S__param_17];
	ld.param.u64 	%rd25, [_Z29count_single_item_s_candidateiPiS_S_S_S_S_S_S_S_S_S_S_S_S_S_PbS_S_S_S_S__param_18];
	ld.param.u64 	%rd35, [_Z29count_single_item_s_candidateiPiS_S_S_S_S_S_S_S_S_S_S_S_S_S_PbS_S_S_S_S__param_21];
	cvta.to.global.u64 	%rd1, %rd35;
	cvta.to.global.u64 	%rd2, %rd31;
	cvta.to.global.u64 	%rd3, %rd32;
	cvta.to.global.u64 	%rd4, %rd33;
	cvta.to.global.u64 	%rd36, %rd34;
	cvta.to.global.u64 	%rd37, %rd30;
	cvta.to.global.u64 	%rd38, %rd28;
	cvta.to.global.u64 	%rd39, %rd29;
	cvta.to.global.u64 	%rd40, %rd27;
	cvta.to.global.u64 	%rd41, %rd26;
	mov.u32 	%r1, %ctaid.x;
	mul.wide.u32 	%rd42, %r1, 4;
	add.s64 	%rd43, %rd41, %rd42;
	ld.global.nc.u32 	%r2, [%rd43];
	add.s64 	%rd44, %rd40, %rd42;
	ld.global.nc.u32 	%r31, [%rd44];
	sub.s32 	%r32, %r1, %r31;
	mul.wide.s32 	%rd45, %r2, 4;
	add.s64 	%rd46, %rd39, %rd45;
	ld.global.nc.u32 	%r33, [%rd46];
	add.s32 	%r34, %r32, %r33;
	mul.wide.s32 	%rd47, %r34, 4;
	add.s64 	%rd48, %rd38, %rd47;
	ld.global.nc.u32 	%r3, [%rd48];
	mul.wide.s32 	%rd49, %r3, 4;
	add.s64 	%rd50, %rd37, %rd49;
	ld.global.nc.u32 	%r4, [%rd50];
	mov.u32 	%r70, %tid.x;
	setp.ne.s32 	%p1, %r70, 0;
	add.s64 	%rd5, %rd36, %rd49;
	@%p1 bra 	$L__BB9_6;
	setp.lt.s32 	%p2, %r4, 1;
	mov.b32 	%r35, -1;
	mov.u32 	%r69, %r35;
	@%p2 bra 	$L__BB9_5;
	ld.global.nc.u32 	%r37, [%rd5];
	cvt.s64.s32 	%rd6, %r37;
	add.s32 	%r67, %r4, -1;
	mov.b32 	%r68, 0;
$L__BB9_3:
	add.s32 	%r38, %r67, %r68;
	shr.u32 	%r69, %r38, 1;
	cvt.u64.u32 	%rd51, %r69;
	add.s64 	%rd52, %rd51, %rd6;
	shl.b64 	%rd53, %rd52, 2;
	add.s64 	%rd54, %rd4, %rd53;
	ld.global.nc.u32 	%r10, [%rd54];
	setp.eq.s32 	%p3, %r10, %r2;
	@%p3 bra 	$L__BB9_5;
	setp.lt.s32 	%p4, %r10, %r2;
	add.s32 	%r40, %r69, 1;
	add.s32 	%r41, %r69, -1;
	selp.b32 	%r68, %r40, %r68, %p4;
	selp.b32 	%r67, %r67, %r41, %p4;
	setp.le.s32 	%p5, %r68, %r67;
	mov.u32 	%r69, %r35;
	@%p5 bra 	$L__BB9_3;
$L__BB9_5:
	st.shared.u32 	[_ZZ29count_single_item_s_candidateiPiS_S_S_S_S_S_S_S_S_S_S_S_S_S_PbS_S_S_S_S_E10item_index], %r69;
$L__BB9_6:
	bar.sync 	0;
	ld.shared.u32 	%r14, [_ZZ29count_single_item_s_candidateiPiS_S_S_S_S_S_S_S_S_S_S_S_S_S_PbS_S_S_S_S_E10item_index];
	setp.ne.s32 	%p6, %r14, -1;
	@%p6 bra 	$L__BB9_8;
	add.u64 	%rd90, %SP, 0;
	add.u64 	%rd91, %SPL, 0;
	st.local.u32 	[%rd91], %r70;
	mov.u64 	%rd92, $str$8;
	cvta.global.u64 	%rd93, %rd92;
	{ // callseq 8, 0
	.param .b64 param0;
	st.param.b64 	[param0], %rd93;
	.param .b64 param1;
	st.param.b64 	[param1], %rd90;
	.param .b32 retval0;
	call.uni (retval0), 
	vprintf, 
	(
	param0, 
	param1
	);
	ld.param.b32 	%r65, [retval0];
	} // callseq 8
	bra.uni 	$L__BB9_19;
$L__BB9_8:
	cvta.to.global.u64 	%rd55, %rd19;
	mul.wide.s32 	%rd56, %r3, 4;
	add.s64 	%rd57, %rd55, %rd56;
	ld.global.nc.u32 	%r15, [%rd57];
	add.s32 	%r42, %r14, %r15;
	mul.wide.s32 	%rd58, %r42, 4;
	add.s64 	%rd59, %rd3, %rd58;
	ld.global.nc.u32 	%r43, [%rd59];
	mul.wide.s32 	%rd60, %r43, 4;
	add.s64 	%rd61, %rd2, %rd60;
	ld.global.nc.u32 	%r16, [%rd61];
	setp.ge.s32 	%p7, %r70, %r4;
	@%p7 bra 	$L__BB9_19;
	ld.param.u64 	%rd94, [_Z29count_single_item_s_candidateiPiS_S_S_S_S_S_S_S_S_S_S_S_S_S_PbS_S_S_S_S__param_3];
	cvta.to.global.u64 	%rd7, %rd94;
	cvt.u64.u32 	%rd62, %r1;
	add.s32 	%r17, %r15, 1;
	cvta.to.global.u64 	%rd63, %rd18;
	add.s64 	%rd8, %rd63, %rd56;
	mul.lo.s32 	%r18, %r2, %r30;
	cvta.to.global.u64 	%rd65, %rd23;
	add.s64 	%rd9, %rd65, %rd62;
	cvta.to.global.u64 	%rd66, %rd21;
	mul.wide.u32 	%rd67, %r1, 4;
	add.s64 	%rd10, %rd66, %rd67;
	cvta.to.global.u64 	%rd68, %rd22;
	add.s64 	%rd11, %rd68, %rd67;
	mov.u32 	%r19, %ntid.x;
	cvta.to.global.u64 	%rd12, %rd20;
	cvta.to.global.u64 	%rd13, %rd24;
	cvta.to.global.u64 	%rd14, %rd25;
$L__BB9_10:
	add.s32 	%r44, %r70, %r17;
	mul.wide.s32 	%rd69, %r44, 4;
	add.s64 	%rd15, %rd3, %rd69;
	ld.global.nc.u32 	%r45, [%rd15];
	mul.wide.s32 	%rd70, %r45, 4;
	add.s64 	%rd71, %rd2, %rd70;
	ld.global.nc.u32 	%r21, [%rd71+-4];
	setp.ge.s32 	%p8, %r16, %r21;
	@%p8 bra 	$L__BB9_18;
	ld.global.nc.u32 	%r22, [%rd8];
	add.s32 	%r46, %r22, %r16;
	mul.wide.s32 	%rd72, %r46, 4;
	add.s64 	%rd73, %rd7, %rd72;
	ld.global.nc.u32 	%r47, [%rd73];
	add.s32 	%r48, %r22, %r21;
	mul.wide.s32 	%rd74, %r48, 4;
	add.s64 	%rd75, %rd7, %rd74;
	ld.global.nc.u32 	%r49, [%rd75];
	setp.ge.s32 	%p9, %r47, %r49;
	@%p9 bra 	$L__BB9_18;
	ld.global.nc.u32 	%r50, [%rd5];
	add.s32 	%r51, %r50, %r70;
	mul.wide.s32 	%rd76, %r51, 4;
	add.s64 	%rd77, %rd4, %rd76;
	ld.global.nc.u32 	%r52, [%rd77];
	add.s32 	%r23, %r52, %r18;
	mul.wide.s32 	%rd78, %r23, 4;
	add.s64 	%rd79, %rd12, %rd78;
	atom.global.or.b32 	%r53, [%rd79], 1;
	ld.global.nc.u8 	%rs1, [%rd9];
	cvt.u16.u8 	%rs2, %rs1;
	setp.eq.s16 	%p10, %rs2, 0;
	@%p10 bra 	$L__BB9_17;
	ld.global.nc.u32 	%r54, [%rd15+-4];
	mul.wide.s32 	%rd80, %r54, 4;
	add.s64 	%rd16, %rd2, %rd80;
	ld.global.nc.u32 	%r72, [%rd16];
	setp.gt.s32 	%p11, %r72, %r16;
	@%p11 bra 	$L__BB9_16;
	mov.b32 	%r71, 0;
$L__BB9_15:
	add.s32 	%r26, %r71, 1;
	mul.wide.u32 	%rd81, %r71, 4;
	add.s64 	%rd82, %rd16, %rd81;
	ld.global.nc.u32 	%r72, [%rd82+4];
	setp.le.s32 	%p12, %r72, %r16;
	mov.u32 	%r71, %r26;
	@%p12 bra 	$L__BB9_15;
$L__BB9_16:
	mul.wide.s32 	%rd83, %r23, 4;
	add.s64 	%rd84, %rd1, %rd83;
	ld.global.nc.u32 	%r56, [%rd10];
	add.s32 	%r57, %r22, %r72;
	mul.wide.s32 	%rd85, %r57, 4;
	add.s64 	%rd86, %rd13, %rd85;
	ld.global.nc.u32 	%r58, [%rd86];
	add.s32 	%r59, %r58, %r56;
	add.s64 	%rd87, %rd14, %rd85;
	ld.global.nc.u32 	%r60, [%rd87];
	add.s32 	%r61, %r59, %r60;
	atom.global.add.u32 	%r62, [%rd84], %r61;
	bra.uni 	$L__BB9_18;
$L__BB9_17:
	add.s64 	%rd89, %rd1, %rd78;
	ld.global.nc.u32 	%r63, [%rd11];
	atom.global.add.u32 	%r64, [%rd89], %r63;
$L__BB9_18:
	add.s32 	%r70, %r70, %r19;
	setp.lt.s32 	%p13, %r70, %r4;
	@%p13 bra 	$L__BB9_10;
$L__BB9_19:
	ret;

}
	// .globl	_Z29count_single_item_i_candidateiPiS_S_S_S_S_S_S_S_S_S_S_S_S_S_S_S_PbS_S_S_
.visible .entry _Z29count_single_item_i_candidateiPiS_S_S_S_S_S_S_S_S_S_S_S_S_S_S_S_PbS_S_S_(
	.param .u32 _Z29count_single_item_i_candidateiPiS_S_S_S_S_S_S_S_S_S_S_S_S_S_S_S_PbS_S_S__param_0,
	.param .u64 .ptr .align 1 _Z29count_single_item_i_candidateiPiS_S_S_S_S_S_S_S_S_S_S_S_S_S_S_S_PbS_S_S__param_1,
	.param .u64 .ptr .align 1 _Z29count_single_item_i_candidateiPiS_S_S_S_S_S_S_S_S_S_S_S_S_S_S_S_PbS_S_S__param_2,
	.param .u64 .ptr .align 1 _Z29count_single_item_i_candidateiPiS_S_S_S_S_S_S_S_S_S_S_S_S_S_S_S_PbS_S_S__param_3,
	.param .u64 .ptr .align 1 _Z29count_single_item_i_candidateiPiS_S_S_S_S_S_S_S_S_S_S_S_S_S_S_S_PbS_S_S__param_4,
	.param .u64 .ptr .align 1 _Z29count_single_item_i_candidateiPiS_S_S_S_S_S_S_S_S_S_S_S_S_S_S_S_PbS_S_S__param_5,
	.param .u64 .ptr .align 1 _Z29count_single_item_i_candidateiPiS_S_S_S_S_S_S_S_S_S_S_S_S_S_S_S_PbS_S_S__param_6,
	.param .u64 .ptr .align 1 _Z29count_single_item_i_candidateiPiS_S_S_S_S_S_S_S_S_S_S_S_S_S_S_S_PbS_S_S__param_7,
	.param .u64 .ptr .align 1 _Z29count_single_item_i_candidateiPiS_S_S_S_S_S_S_S_S_S_S_S_S_S_S_S_PbS_S_S__param_8,
	.param .u64 .ptr .align 1 _Z29count_single_item_i_candidateiPiS_S_S_S_S_S_S_S_S_S_S_S_S_S_S_S_PbS_S_S__param_9,
	.param .u64 .ptr .align 1 _Z29count_single_item_i_candidateiPiS_S_S_S_S_S_S_S_S_S_S_S_S_S_S_S_PbS_S_S__param_10,
	.param .u64 .ptr .align 1 _Z29count_single_item_i_candidateiPiS_S_S_S_S_S_S_S_S_S_S_S_S_S_S_S_PbS_S_S__param_11,
	.param .u64 .ptr .align 1 _Z29count_single_item_i_candidateiPiS_S_S_S_S_S_S_S_S_S_S_S_S_S_S_S_PbS_S_S__param_12,
	.param .u64 .ptr .align 1 _Z29count_single_item_i_candidateiPiS_S_S_S_S_S_S_S_S_S_S_S_S_S_S_S_PbS_S_S__param_13,
	.param .u64 .ptr .align 1 _Z29count_single_item_i_candidateiPiS_S_S_S_S_S_S_S_S_S_S_S_S_S_S_S_PbS_S_S__param_14,
	.param .u64 .ptr .align 1 _Z29count_single_item_i_candidateiPiS_S_S_S_S_S_S_S_S_S_S_S_S_S_S_S_PbS_S_S__param_15,
	.param .u64 .ptr .align 1 _Z29count_single_item_i_candidateiPiS_S_S_S_S_S_S_S_S_S_S_S_S_S_S_S_PbS_S_S__param_16,
	.param .u64 .ptr .align 1 _Z29count_single_item_i_candidateiPiS_S_S_S_S_S_S_S_S_S_S_S_S_S_S_S_PbS_S_S__param_17,
	.param .u64 .ptr .align 1 _Z29count_single_item_i_candidateiPiS_S_S_S_S_S_S_S_S_S_S_S_S_S_S_S_PbS_S_S__param_18,
	.param .u64 .ptr .align 1 _Z29count_single_item_i_candidateiPiS_S_S_S_S_S_S_S_S_S_S_S_S_S_S_S_PbS_S_S__param_19,
	.param .u64 .ptr .align 1 _Z29count_single_item_i_candidateiPiS_S_S_S_S_S_S_S_S_S_S_S_S_S_S_S_PbS_S_S__param_20,
	.param .u64 .ptr .align 1 _Z29count_single_item_i_candidateiPiS_S_S_S_S_S_S_S_S_S_S_S_S_S_S_S_PbS_S_S__param_21
)
{
	.reg .pred 	%p<7>;
	.reg .b16 	%rs<3>;
	.reg .b32 	%r<46>;
	.reg .b64 	%rd<87>;

	ld.param.u32 	%r20, [_Z29count_single_item_i_candidateiPiS_S_S_S_S_S_S_S_S_S_S_S_S_S_S_S_PbS_S_S__param_0];
	ld.param.u64 	%rd24, [_Z29count_single_item_i_candidateiPiS_S_S_S_S_S_S_S_S_S_S_S_S_S_S_S_PbS_S_S__param_1];
	ld.param.u64 	%rd25, [_Z29count_single_item_i_candidateiPiS_S_S_S_S_S_S_S_S_S_S_S_S_S_S_S_PbS_S_S__param_2];
	ld.param.u64 	%rd26, [_Z29count_single_item_i_candidateiPiS_S_S_S_S_S_S_S_S_S_S_S_S_S_S_S_PbS_S_S__param_4];
	ld.param.u64 	%rd27, [_Z29count_single_item_i_candidateiPiS_S_S_S_S_S_S_S_S_S_S_S_S_S_S_S_PbS_S_S__param_8];
	ld.param.u64 	%rd28, [_Z29count_single_item_i_candidateiPiS_S_S_S_S_S_S_S_S_S_S_S_S_S_S_S_PbS_S_S__param_9];
	ld.param.u64 	%rd29, [_Z29count_single_item_i_candidateiPiS_S_S_S_S_S_S_S_S_S_S_S_S_S_S_S_PbS_S_S__param_13];
	ld.param.u64 	%rd30, [_Z29count_single_item_i_candidateiPiS_S_S_S_S_S_S_S_S_S_S_S_S_S_S_S_PbS_S_S__param_14];
	ld.param.u64 	%rd19, [_Z29count_single_item_i_candidateiPiS_S_S_S_S_S_S_S_S_S_S_S_S_S_S_S_PbS_S_S__param_16];
	ld.param.u64 	%rd20, [_Z29count_single_item_i_candidateiPiS_S_S_S_S_S_S_S_S_S_S_S_S_S_S_S_PbS_S_S__param_17];
	ld.param.u64 	%rd21, [_Z29count_single_item_i_candidateiPiS_S_S_S_S_S_S_S_S_S_S_S_S_S_S_S_PbS_S_S__param_18];
	ld.param.u64 	%rd22, [_Z29count_single_item_i_candidateiPiS_S_S_S_S_S_S_S_S_S_S_S_S_S_S_S_PbS_S_S__param_19];
	ld.param.u64 	%rd23, [_Z29count_single_item_i_candidateiPiS_S_S_S_S_S_S_S_S_S_S_S_S_S_S_S_PbS_S_S__param_20];
	ld.param.u64 	%rd31, [_Z29count_single_item_i_candidateiPiS_S_S_S_S_S_S_S_S_S_S_S_S_S_S_S_PbS_S_S__param_21];
	cvta.to.global.u64 	%rd1, %rd31;
	cvta.to.global.u64 	%rd2, %rd26;
	cvta.to.global.u64 	%rd32, %rd27;
	cvta.to.global.u64 	%rd33, %rd28;
	cvta.to.global.u64 	%rd34, %rd29;
	cvta.to.global.u64 	%rd35, %rd30;
	cvta.to.global.u64 	%rd36, %rd25;
	cvta.to.global.u64 	%rd37, %rd24;
	mov.u32 	%r1, %ctaid.x;
	mul.wide.u32 	%rd38, %r1, 4;
	add.s64 	%rd39, %rd37, %rd38;
	ld.global.nc.u32 	%r2, [%rd39];
	add.s64 	%rd40, %rd36, %rd38;
	ld.global.nc.u32 	%r21, [%rd40];
	sub.s32 	%r3, %r1, %r21;
	mul.wide.s32 	%rd41, %r2, 4;
	add.s64 	%rd42, %rd35, %rd41;
	ld.global.nc.u32 	%r22, [%rd42];
	add.s32 	%r23, %r22, %r3;
	mul.wide.s32 	%rd43, %r23, 4;
	add.s64 	%rd3, %rd34, %rd43;
	add.s64 	%rd44, %rd33, %rd41;
	ld.global.nc.u32 	%r24, [%rd44];
	add.s32 	%r25, %r24, %r3;
	mul.wide.s32 	%rd45, %r25, 4;
	add.s64 	%rd46, %rd32, %rd45;
	ld.global.nc.u32 	%r4, [%rd46];
	mov.u32 	%r44, %tid.x;
	setp.ge.s32 	%p1, %r44, %r4;
	@%p1 bra 	$L__BB10_9;
	ld.param.u64 	%rd86, [_Z29count_single_item_i_candidateiPiS_S_S_S_S_S_S_S_S_S_S_S_S_S_S_S_PbS_S_S__param_15];
	ld.param.u64 	%rd85, [_Z29count_single_item_i_candidateiPiS_S_S_S_S_S_S_S_S_S_S_S_S_S_S_S_PbS_S_S__param_12];
	ld.param.u64 	%rd84, [_Z29count_single_item_i_candidateiPiS_S_S_S_S_S_S_S_S_S_S_S_S_S_S_S_PbS_S_S__param_11];
	ld.param.u64 	%rd83, [_Z29count_single_item_i_candidateiPiS_S_S_S_S_S_S_S_S_S_S_S_S_S_S_S_PbS_S_S__param_10];
	ld.param.u64 	%rd82, [_Z29count_single_item_i_candidateiPiS_S_S_S_S_S_S_S_S_S_S_S_S_S_S_S_PbS_S_S__param_6];
	ld.param.u64 	%rd81, [_Z29count_single_item_i_candidateiPiS_S_S_S_S_S_S_S_S_S_S_S_S_S_S_S_PbS_S_S__param_5];
	ld.param.u64 	%rd80, [_Z29count_single_item_i_candidateiPiS_S_S_S_S_S_S_S_S_S_S_S_S_S_S_S_PbS_S_S__param_3];
	cvt.u64.u32 	%rd47, %r1;
	ld.global.nc.u32 	%r26, [%rd3];
	cvta.to.global.u64 	%rd48, %rd84;
	cvta.to.global.u64 	%rd49, %rd85;
	cvta.to.global.u64 	%rd50, %rd81;
	cvta.to.global.u64 	%rd51, %rd82;
	cvta.to.global.u64 	%rd52, %rd21;
	cvta.to.global.u64 	%rd53, %rd19;
	cvta.to.global.u64 	%rd54, %rd20;
	mul.wide.s32 	%rd55, %r2, 4;
	add.s64 	%rd56, %rd48, %rd55;
	ld.global.nc.u32 	%r27, [%rd56];
	add.s32 	%r28, %r27, %r3;
	mul.wide.s32 	%rd57, %r28, 4;
	add.s64 	%rd58, %rd49, %rd57;
	ld.global.nc.u32 	%r6, [%rd58];
	mul.wide.s32 	%rd59, %r26, 4;
	add.s64 	%rd60, %rd50, %rd59;
	ld.global.nc.u32 	%r7, [%rd60];
	add.s64 	%rd61, %rd51, %rd59;
	ld.global.nc.u32 	%r8, [%rd61];
	mul.lo.s32 	%r9, %r2, %r20;
	add.s64 	%rd4, %rd52, %rd47;
	mul.lo.s32 	%r10, %r20, %r1;
	mul.wide.u32 	%rd62, %r1, 4;
	add.s64 	%rd5, %rd53, %rd62;
	add.s64 	%rd6, %rd54, %rd62;
	mov.u32 	%r11, %ntid.x;
	cvta.to.global.u64 	%rd7, %rd83;
	cvta.to.global.u64 	%rd8, %rd80;
	cvta.to.global.u64 	%rd9, %rd86;
	cvta.to.global.u64 	%rd10, %rd22;
	cvta.to.global.u64 	%rd11, %rd23;
$L__BB10_2:
	add.s32 	%r29, %r6, %r44;
	mul.wide.s32 	%rd63, %r29, 4;
	add.s64 	%rd64, %rd7, %rd63;
	ld.global.nc.u32 	%r30, [%rd64];
	add.s32 	%r31, %r7, %r30;
	mul.wide.s32 	%rd65, %r31, 4;
	add.s64 	%rd66, %rd2, %rd65;
	ld.global.nc.u32 	%r13, [%rd66];
	add.s32 	%r45, %r30, 1;
	setp.ge.s32 	%p2, %r45, %r8;
	@%p2 bra 	$L__BB10_8;
$L__BB10_3:
	add.s32 	%r16, %r7, %r45;
	mul.wide.s32 	%rd67, %r16, 4;
	add.s64 	%rd68, %rd2, %rd67;
	ld.global.nc.u32 	%r32, [%rd68];
	setp.ne.s32 	%p3, %r13, %r32;
	@%p3 bra 	$L__BB10_8;
	mul.wide.s32 	%rd69, %r16, 4;
	add.s64 	%rd70, %rd8, %rd69;
	ld.global.nc.u32 	%r17, [%rd70];
	add.s32 	%r33, %r17, %r9;
	mul.wide.s32 	%rd71, %r33, 4;
	add.s64 	%rd72, %rd9, %rd71;
	atom.global.or.b32 	%r34, [%rd72], 1;
	ld.global.nc.u8 	%rs1, [%rd4];
	cvt.u16.u8 	%rs2, %rs1;
	setp.eq.s16 	%p4, %rs2, 0;
	@%p4 bra 	$L__BB10_6;
	add.s32 	%r35, %r17, %r10;
	mul.wide.u32 	%rd73, %r35, 4;
	add.s64 	%rd74, %rd1, %rd73;
	ld.global.nc.u32 	%r36, [%rd5];
	mul.wide.s32 	%rd75, %r16, 4;
	add.s64 	%rd76, %rd10, %rd75;
	ld.global.nc.u32 	%r37, [%rd76];
	add.s32 	%r38, %r37, %r36;
	add.s64 	%rd77, %rd11, %rd75;
	ld.global.nc.u32 	%r39, [%rd77];
	add.s32 	%r40, %r38, %r39;
	atom.global.max.s32 	%r41, [%rd74], %r40;
	bra.uni 	$L__BB10_7;
$L__BB10_6:
	ld.global.nc.u32 	%r42, [%rd6];
	add.s32 	%r43, %r17, %r10;
	mul.wide.u32 	%rd78, %r43, 4;
	add.s64 	%rd79, %rd1, %rd78;
	st.global.u32 	[%rd79], %r42;
$L__BB10_7:
	add.s32 	%r45, %r45, 1;
	setp.lt.s32 	%p5, %r45, %r8;
	@%p5 bra 	$L__BB10_3;
$L__BB10_8:
	add.s32 	%r44, %r44, %r11;
	setp.lt.s32 	%p6, %r44, %r4;
	@%p6 bra 	$L__BB10_2;
$L__BB10_9:
	ret;

}
	// .globl	_Z49sum_i_candidate_TSU_chain_sid_num_Segments_LargeNPKiS0_iiPi
.visible .entry _Z49sum_i_candidate_TSU_chain_sid_num_Segments_LargeNPKiS0_iiPi(
	.param .u64 .ptr .align 1 _Z49sum_i_candidate_TSU_chain_sid_num_Segments_LargeNPKiS0_iiPi_param_0,
	.param .u64 .ptr .align 1 _Z49sum_i_candidate_TSU_chain_sid_num_Segments_LargeNPKiS0_iiPi_param_1,
	.param .u32 _Z49sum_i_candidate_TSU_chain_sid_num_Segments_LargeNPKiS0_iiPi_param_2,
	.param .u32 _Z49sum_i_candidate_TSU_chain_sid_num_Segments_LargeNPKiS0_iiPi_param_3,
	.param .u64 .ptr .align 1 _Z49sum_i_candidate_TSU_chain_sid_num_Segments_LargeNPKiS0_iiPi_param_4
)
{
	.reg .pred 	%p<13>;
	.reg .b32 	%r<133>;
	.reg .b64 	%rd<50>;

	ld.param.u64 	%rd9, [_Z49sum_i_candidate_TSU_chain_sid_num_Segments_LargeNPKiS0_iiPi_param_0];
	ld.param.u64 	%rd7, [_Z49sum_i_candidate_TSU_chain_sid_num_Segments_LargeNPKiS0_iiPi_param_1];
	ld.param.u32 	%r44, [_Z49sum_i_candidate_TSU_chain_sid_num_Segments_LargeNPKiS0_iiPi_param_2];
	ld.param.u32 	%r43, [_Z49sum_i_candidate_TSU_chain_sid_num_Segments_LargeNPKiS0_iiPi_param_3];
	ld.param.u64 	%rd8, [_Z49sum_i_candidate_TSU_chain_sid_num_Segments_LargeNPKiS0_iiPi_param_4];
	cvta.to.global.u64 	%rd1, %rd9;
	mov.u32 	%r45, %ctaid.x;
	mov.u32 	%r1, %ntid.x;
	mov.u32 	%r46, %tid.x;
	mad.lo.s32 	%r118, %r45, %r1, %r46;
	add.s32 	%r47, %r44, -1;
	mul.lo.s32 	%r3, %r47, %r43;
	setp.ge.s32 	%p1, %r118, %r3;
	@%p1 bra 	$L__BB11_17;
	mov.u32 	%r48, %nctaid.x;
	mul.lo.s32 	%r4, %r1, %r48;
	shl.b32 	%r5, %r43, 4;
	cvta.to.global.u64 	%rd2, %rd7;
	cvta.to.global.u64 	%rd3, %rd8;
	mul.wide.s32 	%rd5, %r43, 4;
$L__BB11_2:
	div.s32 	%r7, %r118, %r43;
	mul.lo.s32 	%r50, %r7, %r43;
	sub.s32 	%r8, %r118, %r50;
	mul.wide.s32 	%rd10, %r7, 4;
	add.s64 	%rd11, %rd2, %rd10;
	ld.global.nc.u32 	%r124, [%rd11];
	ld.global.nc.u32 	%r10, [%rd11+4];
	setp.ge.s32 	%p2, %r124, %r10;
	mov.b32 	%r132, 0;
	@%p2 bra 	$L__BB11_16;
	sub.s32 	%r11, %r10, %r124;
	and.b32  	%r12, %r11, 15;
	sub.s32 	%r53, %r124, %r10;
	setp.gt.u32 	%p3, %r53, -16;
	mov.b32 	%r132, 0;
	@%p3 bra 	$L__BB11_6;
	mad.lo.s32 	%r120, %r43, %r124, %r8;
	and.b32  	%r55, %r11, -16;
	neg.s32 	%r119, %r55;
	mov.b32 	%r132, 0;
$L__BB11_5:
	.pragma "nounroll";
	mul.wide.s32 	%rd12, %r120, 4;
	add.s64 	%rd13, %rd1, %rd12;
	ld.global.nc.u32 	%r56, [%rd13];
	add.s32 	%r57, %r56, %r132;
	add.s64 	%rd15, %rd13, %rd5;
	ld.global.nc.u32 	%r58, [%rd15];
	add.s32 	%r59, %r58, %r57;
	add.s64 	%rd16, %rd15, %rd5;
	ld.global.nc.u32 	%r60, [%rd16];
	add.s32 	%r61, %r60, %r59;
	add.s64 	%rd17, %rd16, %rd5;
	ld.global.nc.u32 	%r62, [%rd17];
	add.s32 	%r63, %r62, %r61;
	add.s64 	%rd18, %rd17, %rd5;
	ld.global.nc.u32 	%r64, [%rd18];
	add.s32 	%r65, %r64, %r63;
	add.s64 	%rd19, %rd18, %rd5;
	ld.global.nc.u32 	%r66, [%rd19];
	add.s32 	%r67, %r66, %r65;
	add.s64 	%rd20, %rd19, %rd5;
	ld.global.nc.u32 	%r68, [%rd20];
	add.s32 	%r69, %r68, %r67;
	add.s64 	%rd21, %rd20, %rd5;
	ld.global.nc.u32 	%r70, [%rd21];
	add.s32 	%r71, %r70, %r69;
	add.s64 	%rd22, %rd21, %rd5;
	ld.global.nc.u32 	%r72, [%rd22];
	add.s32 	%r73, %r72, %r71;
	add.s64 	%rd23, %rd22, %rd5;
	ld.global.nc.u32 	%r74, [%rd23];
	add.s32 	%r75, %r74, %r73;
	add.s64 	%rd24, %rd23, %rd5;
	ld.global.nc.u32 	%r76, [%rd24];
	add.s32 	%r77, %r76, %r75;
	add.s64 	%rd25, %rd24, %rd5;
	ld.global.nc.u32 	%r78, [%rd25];
	add.s32 	%r79, %r78, %r77;
	add.s64 	%rd26, %rd25, %rd5;
	ld.global.nc.u32 	%r80, [%rd26];
	add.s32 	%r81, %r80, %r79;
	add.s64 	%rd27, %rd26, %rd5;
	ld.global.nc.u32 	%r82, [%rd27];
	add.s32 	%r83, %r82, %r81;
	add.s64 	%rd28, %rd27, %rd5;
	ld.global.nc.u32 	%r84, [%rd28];
	add.s32 	%r85, %r84, %r83;
	add.s64 	%rd29, %rd28, %rd5;
	ld.global.nc.u32 	%r86, [%rd29];
	add.s32 	%r132, %r86, %r85;
	add.s32 	%r124, %r124, 16;
	add.s32 	%r120, %r120, %r5;
	add.s32 	%r119, %r119, 16;
	setp.ne.s32 	%p4, %r119, 0;
	@%p4 bra 	$L__BB11_5;
$L__BB11_6:
	setp.eq.s32 	%p5, %r12, 0;
	@%p5 bra 	$L__BB11_16;
	and.b32  	%r26, %r11, 7;
	setp.lt.u32 	%p6, %r12, 8;
	@%p6 bra 	$L__BB11_9;
	mad.lo.s32 	%r88, %r124, %r43, %r8;
	mul.wide.s32 	%rd30, %r88, 4;
	add.s64 	%rd31, %rd1, %rd30;
	ld.global.nc.u32 	%r89, [%rd31];
	add.s32 	%r90, %r89, %r132;
	add.s64 	%rd33, %rd31, %rd5;
	ld.global.nc.u32 	%r91, [%rd33];
	add.s32 	%r92, %r91, %r90;
	add.s64 	%rd34, %rd33, %rd5;
	ld.global.nc.u32 	%r93, [%rd34];
	add.s32 	%r94, %r93, %r92;
	add.s64 	%rd35, %rd34, %rd5;
	ld.global.nc.u32 	%r95, [%rd35];
	add.s32 	%r96, %r95, %r94;
	add.s64 	%rd36, %rd35, %rd5;
	ld.global.nc.u32 	%r97, [%rd36];
	add.s32 	%r98, %r97, %r96;
	add.s64 	%rd37, %rd36, %rd5;
	ld.global.nc.u32 	%r99, [%rd37];
	add.s32 	%r100, %r99, %r98;
	add.s64 	%rd38, %rd37, %rd5;
	ld.global.nc.u32 	%r101, [%rd38];
	add.s32 	%r102, %r101, %r100;
	add.s64 	%rd39, %rd38, %rd5;
	ld.global.nc.u32 	%r103, [%rd39];
	add.s32 	%r132, %r103, %r102;
	add.s32 	%r124, %r124, 8;
$L__BB11_9:
	setp.eq.s32 	%p7, %r26, 0;
	@%p7 bra 	$L__BB11_16;
	and.b32  	%r32, %r11, 3;
	setp.lt.u32 	%p8, %r26, 4;
	@%p8 bra 	$L__BB11_12;
	mad.lo.s32 	%r105, %r124, %r43, %r8;
	mul.wide.s32 	%rd40, %r105, 4;
	add.s64 	%rd41, %rd1, %rd40;
	ld.global.nc.u32 	%r106, [%rd41];
	add.s32 	%r107, %r106, %r132;
	add.s64 	%rd43, %rd41, %rd5;
	ld.global.nc.u32 	%r108, [%rd43];
	add.s32 	%r109, %r108, %r107;
	add.s64 	%rd44, %rd43, %rd5;
	ld.global.nc.u32 	%r110, [%rd44];
	add.s32 	%r111, %r110, %r109;
	add.s64 	%rd45, %rd44, %rd5;
	ld.global.nc.u32 	%r112, [%rd45];
	add.s32 	%r132, %r112, %r111;
	add.s32 	%r124, %r124, 4;
$L__BB11_12:
	setp.eq.s32 	%p9, %r32, 0;
	@%p9 bra 	$L__BB11_16;
	mad.lo.s32 	%r113, %r124, %r43, %r8;
	mul.wide.s32 	%rd46, %r113, 4;
	add.s64 	%rd4, %rd1, %rd46;
	ld.global.nc.u32 	%r114, [%rd4];
	add.s32 	%r132, %r114, %r132;
	setp.eq.s32 	%p10, %r32, 1;
	@%p10 bra 	$L__BB11_16;
	add.s64 	%rd6, %rd4, %rd5;
	ld.global.nc.u32 	%r115, [%rd6];
	add.s32 	%r132, %r115, %r132;
	setp.eq.s32 	%p11, %r32, 2;
	@%p11 bra 	$L__BB11_16;
	add.s64 	%rd47, %rd6, %rd5;
	ld.global.nc.u32 	%r116, [%rd47];
	add.s32 	%r132, %r116, %r132;
$L__BB11_16:
	mad.lo.s32 	%r117, %r7, %r43, %r8;
	mul.wide.s32 	%rd48, %r117, 4;
	add.s64 	%rd49, %rd3, %rd48;
	st.global.u32 	[%rd49], %r132;
	add.s32 	%r118, %r118, %r4;
	setp.lt.s32 	%p12, %r118, %r3;
	@%p12 bra 	$L__BB11_2;
$L__BB11_17:
	ret;

}
	// .globl	_Z23single_item_TSU_pruningiiPiS_S_S_
.visible .entry _Z23single_item_TSU_pruningiiPiS_S_S_(
	.param .u32 _Z23single_item_TSU_pruningiiPiS_S_S__param_0,
	.param .u32 _Z23single_item_TSU_pruningiiPiS_S_S__param_1,
	.param .u64 .ptr .align 1 _Z23single_item_TSU_pruningiiPiS_S_S__param_2,
	.param .u64 .ptr .align 1 _Z23single_item_TSU_pruningiiPiS_S_S__param_3,
	.param .u64 .ptr .align 1 _Z23single_item_TSU_pruningiiPiS_S_S__param_4,
	.param .u64 .ptr .align 1 _Z23single_item_TSU_pruningiiPiS_S_S__param_5
)
{
	.reg .pred 	%p<5>;
	.reg .b32 	%r<15>;
	.reg .b64 	%rd<17>;

	ld.param.u32 	%r7, [_Z23single_item_TSU_pruningiiPiS_S_S__param_0];
	ld.param.u32 	%r8, [_Z23single_item_TSU_pruningiiPiS_S_S__param_1];
	ld.param.u64 	%rd5, [_Z23single_item_TSU_pruningiiPiS_S_S__param_2];
	ld.param.u64 	%rd6, [_Z23single_item_TSU_pruningiiPiS_S_S__param_3];
	ld.param.u64 	%rd7, [_Z23single_item_TSU_pruningiiPiS_S_S__param_4];
	ld.param.u64 	%rd8, [_Z23single_item_TSU_pruningiiPiS_S_S__param_5];
	mov.u32 	%r14, %tid.x;
	setp.ge.s32 	%p1, %r14, %r8;
	@%p1 bra 	$L__BB12_7;
	mov.u32 	%r9, %ctaid.x;
	mul.lo.s32 	%r2, %r8, %r9;
	mov.u32 	%r3, %ntid.x;
	cvta.to.global.u64 	%rd1, %rd6;
	cvta.to.global.u64 	%rd2, %rd5;
	cvta.to.global.u64 	%rd3, %rd8;
	cvta.to.global.u64 	%rd4, %rd7;
$L__BB12_2:
	add.s32 	%r5, %r14, %r2;
	mul.wide.s32 	%rd9, %r5, 4;
	add.s64 	%rd10, %rd1, %rd9;
	ld.global.nc.u32 	%r10, [%rd10];
	setp.ge.s32 	%p2, %r10, %r7;
	@%p2 bra 	$L__BB12_4;
	add.s64 	%rd12, %rd2, %rd9;
	mov.b32 	%r11, 0;
	st.global.u32 	[%rd12], %r11;
$L__BB12_4:
	add.s64 	%rd14, %rd3, %rd9;
	ld.global.nc.u32 	%r12, [%rd14];
	setp.ge.s32 	%p3, %r12, %r7;
	@%p3 bra 	$L__BB12_6;
	add.s64 	%rd16, %rd4, %rd9;
	mov.b32 	%r13, 0;
	st.global.u32 	[%rd16], %r13;
$L__BB12_6:
	add.s32 	%r14, %r14, %r3;
	setp.lt.s32 	%p4, %r14, %r8;
	@%p4 bra 	$L__BB12_2;
$L__BB12_7:
	ret;

}
	// .globl	_Z17reduceSum2DkernelPKiPii
.visible .entry _Z17reduceSum2DkernelPKiPii(
	.param .u64 .ptr .align 1 _Z17reduceSum2DkernelPKiPii_param_0,
	.param .u64 .ptr .align 1 _Z17reduceSum2DkernelPKiPii_param_1,
	.param .u32 _Z17reduceSum2DkernelPKiPii_param_2
)
{
	.reg .pred 	%p<14>;
	.reg .b32 	%r<53>;
	.reg .b64 	%rd<11>;

	ld.param.u64 	%rd3, [_Z17reduceSum2DkernelPKiPii_param_0];
	ld.param.u64 	%rd2, [_Z17reduceSum2DkernelPKiPii_param_1];
	ld.param.u32 	%r14, [_Z17reduceSum2DkernelPKiPii_param_2];
	cvta.to.global.u64 	%rd1, %rd3;
	mov.u32 	%r1, %tid.x;
	mov.u32 	%r2, %ctaid.x;
	mul.lo.s32 	%r3, %r14, %r2;
	add.s32 	%r4, %r3, %r1;
	setp.ge.s32 	%p1, %r1, %r14;
	mov.b32 	%r51, 0;
	@%p1 bra 	$L__BB13_2;
	mul.wide.s32 	%rd4, %r4, 4;
	add.s64 	%rd5, %rd1, %rd4;
	ld.global.nc.u32 	%r51, [%rd5];
$L__BB13_2:
	mov.u32 	%r7, %ntid.x;
	add.s32 	%r8, %r4, %r7;
	add.s32 	%r16, %r3, %r14;
	setp.ge.s32 	%p2, %r8, %r16;
	@%p2 bra 	$L__BB13_4;
	mul.wide.s32 	%rd6, %r8, 4;
	add.s64 	%rd7, %rd1, %rd6;
	ld.global.nc.u32 	%r17, [%rd7];
	add.s32 	%r51, %r17, %r51;
$L__BB13_4:
	shl.b32 	%r18, %r1, 2;
	mov.u32 	%r19, sdata;
	add.s32 	%r11, %r19, %r18;
	st.shared.u32 	[%r11], %r51;
	bar.sync 	0;
	setp.lt.u32 	%p3, %r7, 66;
	@%p3 bra 	$L__BB13_9;
	mov.u32 	%r52, %r7;
$L__BB13_6:
	shr.u32 	%r13, %r52, 1;
	setp.ge.u32 	%p4, %r1, %r13;
	@%p4 bra 	$L__BB13_8;
	shl.b32 	%r20, %r13, 2;
	add.s32 	%r21, %r11, %r20;
	ld.shared.u32 	%r22, [%r21];
	ld.shared.u32 	%r23, [%r11];
	add.s32 	%r24, %r23, %r22;
	st.shared.u32 	[%r11], %r24;
$L__BB13_8:
	bar.sync 	0;
	setp.gt.u32 	%p5, %r52, 131;
	mov.u32 	%r52, %r13;
	@%p5 bra 	$L__BB13_6;
$L__BB13_9:
	setp.gt.u32 	%p6, %r1, 31;
	@%p6 bra 	$L__BB13_24;
	add.s32 	%r25, %r1, 32;
	setp.ge.u32 	%p7, %r25, %r7;
	@%p7 bra 	$L__BB13_12;
	ld.volatile.shared.u32 	%r26, [%r11+128];
	ld.volatile.shared.u32 	%r27, [%r11];
	add.s32 	%r28, %r27, %r26;
	st.volatile.shared.u32 	[%r11], %r28;
$L__BB13_12:
	add.s32 	%r29, %r1, 16;
	setp.ge.u32 	%p8, %r29, %r7;
	@%p8 bra 	$L__BB13_14;
	ld.volatile.shared.u32 	%r30, [%r11+64];
	ld.volatile.shared.u32 	%r31, [%r11];
	add.s32 	%r32, %r31, %r30;
	st.volatile.shared.u32 	[%r11], %r32;
$L__BB13_14:
	add.s32 	%r33, %r1, 8;
	setp.ge.u32 	%p9, %r33, %r7;
	@%p9 bra 	$L__BB13_16;
	ld.volatile.shared.u32 	%r34, [%r11+32];
	ld.volatile.shared.u32 	%r35, [%r11];
	add.s32 	%r36, %r35, %r34;
	st.volatile.shared.u32 	[%r11], %r36;
$L__BB13_16:
	add.s32 	%r37, %r1, 4;
	setp.ge.u32 	%p10, %r37, %r7;
	@%p10 bra 	$L__BB13_18;
	ld.volatile.shared.u32 	%r38, [%r11+16];
	ld.volatile.shared.u32 	%r39, [%r11];
	add.s32 	%r40, %r39, %r38;
	st.volatile.shared.u32 	[%r11], %r40;
$L__BB13_18:
	add.s32 	%r41, %r1, 2;
	setp.ge.u32 	%p11, %r41, %r7;
	@%p11 bra 	$L__BB13_20;
	ld.volatile.shared.u32 	%r42, [%r11+8];
	ld.volatile.shared.u32 	%r43, [%r11];
	add.s32 	%r44, %r43, %r42;
	st.volatile.shared.u32 	[%r11], %r44;
$L__BB13_20:
	add.s32 	%r45, %r1, 1;
	setp.ge.u32 	%p12, %r45, %r7;
	@%p12 bra 	$L__BB13_22;
	ld.volatile.shared.u32 	%r46, [%r11+4];
	ld.volatile.shared.u32 	%r47, [%r11];
	add.s32 	%r48, %r47, %r46;
	st.volatile.shared.u32 	[%r11], %r48;
$L__BB13_22:
	setp.ne.s32 	%p13, %r1, 0;
	@%p13 bra 	$L__BB13_24;
	ld.shared.u32 	%r49, [sdata];
	cvta.to.global.u64 	%rd8, %rd2;
	mul.wide.u32 	%rd9, %r2, 4;
	add.s64 	%rd10, %rd8, %rd9;
	st.global.u32 	[%rd10], %r49;
$L__BB13_24:
	ret;

}
	// .globl	_Z18Arr_MultiplicationPiS_i
.visible .entry _Z18Arr_MultiplicationPiS_i(
	.param .u64 .ptr .align 1 _Z18Arr_MultiplicationPiS_i_param_0,
	.param .u64 .ptr .align 1 _Z18Arr_MultiplicationPiS_i_param_1,
	.param .u32 _Z18Arr_MultiplicationPiS_i_param_2
)
{
	.reg .pred 	%p<2>;
	.reg .b32 	%r<9>;
	.reg .b64 	%rd<8>;

	ld.param.u64 	%rd1, [_Z18Arr_MultiplicationPiS_i_param_0];
	ld.param.u64 	%rd2, [_Z18Arr_MultiplicationPiS_i_param_1];
	ld.param.u32 	%r2, [_Z18Arr_MultiplicationPiS_i_param_2];
	mov.u32 	%r3, %ctaid.x;
	mov.u32 	%r4, %ntid.x;
	mov.u32 	%r5, %tid.x;
	mad.lo.s32 	%r1, %r3, %r4, %r5;
	setp.ge.s32 	%p1, %r1, %r2;
	@%p1 bra 	$L__BB14_2;
	cvta.to.global.u64 	%rd3, %rd1;
	cvta.to.global.u64 	%rd4, %rd2;
	mul.wide.s32 	%rd5, %r1, 4;
	add.s64 	%rd6, %rd3, %rd5;
	ld.global.u32 	%r6, [%rd6];
	add.s64 	%rd7, %rd4, %rd5;
	ld.global.nc.u32 	%r7, [%rd7];
	mul.lo.s32 	%r8, %r7, %r6;
	st.global.u32 	[%rd6], %r8;
$L__BB14_2:
	ret;

}
	// .globl	_Z33single_item_peu_utility_count_maxiPiS_S_S_S_S_S_S_S_S_S_S_S_S_Pb
.visible .entry _Z33single_item_peu_utility_count_maxiPiS_S_S_S_S_S_S_S_S_S_S_S_S_Pb(
	.param .u32 _Z33single_item_peu_utility_count_maxiPiS_S_S_S_S_S_S_S_S_S_S_S_S_Pb_param_0,
	.param .u64 .ptr .align 1 _Z33single_item_peu_utility_count_maxiPiS_S_S_S_S_S_S_S_S_S_S_S_S_Pb_param_1,
	.param .u64 .ptr .align 1 _Z33single_item_peu_utility_count_maxiPiS_S_S_S_S_S_S_S_S_S_S_S_S_Pb_param_2,
	.param .u64 .ptr .align 1 _Z33single_item_peu_utility_count_maxiPiS_S_S_S_S_S_S_S_S_S_S_S_S_Pb_param_3,
	.param .u64 .ptr .align 1 _Z33single_item_peu_utility_count_maxiPiS_S_S_S_S_S_S_S_S_S_S_S_S_Pb_param_4,
	.param .u64 .ptr .align 1 _Z33single_item_peu_utility_count_maxiPiS_S_S_S_S_S_S_S_S_S_S_S_S_Pb_param_5,
	.param .u64 .ptr .align 1 _Z33single_item_peu_utility_count_maxiPiS_S_S_S_S_S_S_S_S_S_S_S_S_Pb_param_6,
	.param .u64 .ptr .align 1 _Z33single_item_peu_utility_count_maxiPiS_S_S_S_S_S_S_S_S_S_S_S_S_Pb_param_7,
	.param .u64 .ptr .align 1 _Z33single_item_peu_utility_count_maxiPiS_S_S_S_S_S_S_S_S_S_S_S_S_Pb_param_8,
	.param .u64 .ptr .align 1 _Z33single_item_peu_utility_count_maxiPiS_S_S_S_S_S_S_S_S_S_S_S_S_Pb_param_9,
	.param .u64 .ptr .align 1 _Z33single_item_peu_utility_count_maxiPiS_S_S_S_S_S_S_S_S_S_S_S_S_Pb_param_10,
	.param .u64 .ptr .align 1 _Z33single_item_peu_utility_count_maxiPiS_S_S_S_S_S_S_S_S_S_S_S_S_Pb_param_11,
	.param .u64 .ptr .align 1 _Z33single_item_peu_utility_count_maxiPiS_S_S_S_S_S_S_S_S_S_S_S_S_Pb_param_12,
	.param .u64 .ptr .align 1 _Z33single_item_peu_utility_count_maxiPiS_S_S_S_S_S_S_S_S_S_S_S_S_Pb_param_13,
	.param .u64 .ptr .align 1 _Z33single_item_peu_utility_count_maxiPiS_S_S_S_S_S_S_S_S_S_S_S_S_Pb_param_14,
	.param .u64 .ptr .align 1 _Z33single_item_peu_utility_count_maxiPiS_S_S_S_S_S_S_S_S_S_S_S_S_Pb_param_15
)
{
	.reg .pred 	%p<36>;
	.reg .b16 	%rs<3>;
	.reg .b32 	%r<108>;
	.reg .b64 	%rd<67>;
	// demoted variable
	.shared .align 4 .b8 _ZZ33single_item_peu_utility_count_maxiPiS_S_S_S_S_S_S_S_S_S_S_S_S_PbE16sub_data_utility[4096];
	// demoted variable
	.shared .align 4 .b8 _ZZ33single_item_peu_utility_count_maxiPiS_S_S_S_S_S_S_S_S_S_S_S_S_PbE12sub_data_peu[4096];
	ld.param.u64 	%rd11, [_Z33single_item_peu_utility_count_maxiPiS_S_S_S_S_S_S_S_S_S_S_S_S_Pb_param_1];
	ld.param.u64 	%rd12, [_Z33single_item_peu_utility_count_maxiPiS_S_S_S_S_S_S_S_S_S_S_S_S_Pb_param_2];
	ld.param.u64 	%rd13, [_Z33single_item_peu_utility_count_maxiPiS_S_S_S_S_S_S_S_S_S_S_S_S_Pb_param_3];
	ld.param.u64 	%rd14, [_Z33single_item_peu_utility_count_maxiPiS_S_S_S_S_S_S_S_S_S_S_S_S_Pb_param_5];
	ld.param.u64 	%rd15, [_Z33single_item_peu_utility_count_maxiPiS_S_S_S_S_S_S_S_S_S_S_S_S_Pb_param_6];
	ld.param.u64 	%rd16, [_Z33single_item_peu_utility_count_maxiPiS_S_S_S_S_S_S_S_S_S_S_S_S_Pb_param_7];
	ld.param.u64 	%rd17, [_Z33single_item_peu_utility_count_maxiPiS_S_S_S_S_S_S_S_S_S_S_S_S_Pb_param_8];
	ld.param.u64 	%rd18, [_Z33single_item_peu_utility_count_maxiPiS_S_S_S_S_S_S_S_S_S_S_S_S_Pb_param_9];
	ld.param.u64 	%rd19, [_Z33single_item_peu_utility_count_maxiPiS_S_S_S_S_S_S_S_S_S_S_S_S_Pb_param_10];
	ld.param.u64 	%rd20, [_Z33single_item_peu_utility_count_maxiPiS_S_S_S_S_S_S_S_S_S_S_S_S_Pb_param_11];
	ld.param.u64 	%rd21, [_Z33single_item_peu_utility_count_maxiPiS_S_S_S_S_S_S_S_S_S_S_S_S_Pb_param_12];
	ld.param.u64 	%rd22, [_Z33single_item_peu_utility_count_maxiPiS_S_S_S_S_S_S_S_S_S_S_S_S_Pb_param_15];
	cvta.to.global.u64 	%rd1, %rd22;
	cvta.to.global.u64 	%rd2, %rd13;
	cvta.to.global.u64 	%rd23, %rd14;
	cvta.to.global.u64 	%rd3, %rd15;
	cvta.to.global.u64 	%rd4, %rd17;
	cvta.to.global.u64 	%rd24, %rd16;
	cvta.to.global.u64 	%rd25, %rd18;
	cvta.to.global.u64 	%rd26, %rd19;
	cvta.to.global.u64 	%rd27, %rd20;
	cvta.to.global.u64 	%rd28, %rd21;
	cvta.to.global.u64 	%rd29, %rd12;
	cvta.to.global.u64 	%rd30, %rd11;
	mov.u32 	%r1, %tid.x;
	mov.u32 	%r2, %ctaid.x;
	mul.wide.u32 	%rd31, %r2, 4;
	add.s64 	%rd32, %rd30, %rd31;
	ld.global.nc.u32 	%r33, [%rd32];
	add.s64 	%rd33, %rd29, %rd31;
	ld.global.nc.u32 	%r34, [%rd33];
	sub.s32 	%r3, %r2, %r34;
	mul.wide.s32 	%rd34, %r33, 4;
	add.s64 	%rd35, %rd28, %rd34;
	ld.global.nc.u32 	%r35, [%rd35];
	add.s32 	%r36, %r35, %r3;
	mul.wide.s32 	%rd36, %r36, 4;
	add.s64 	%rd37, %rd27, %rd36;
	ld.global.nc.u32 	%r37, [%rd37];
	add.s64 	%rd38, %rd26, %rd34;
	ld.global.nc.u32 	%r38, [%rd38];
	add.s32 	%r39, %r38, %r3;
	mul.wide.s32 	%rd39, %r39, 4;
	add.s64 	%rd40, %rd25, %rd39;
	ld.global.nc.u32 	%r4, [%rd40];
	setp.ne.s32 	%p1, %r1, 0;
	add.s64 	%rd5, %rd24, %rd34;
	mul.wide.s32 	%rd41, %r37, 4;
	add.s64 	%rd6, %rd23, %rd41;
	@%p1 bra 	$L__BB15_2;
	ld.global.nc.u32 	%r40, [%rd5];
	add.s32 	%r41, %r40, %r3;
	mul.wide.s32 	%rd42, %r41, 4;
	add.s64 	%rd43, %rd4, %rd42;
	ld.global.nc.u32 	%r42, [%rd43];
	mul.wide.s32 	%rd44, %r42, 4;
	add.s64 	%rd45, %rd3, %rd44;
	ld.global.nc.u32 	%r43, [%rd45];
	ld.global.nc.u32 	%r44, [%rd6];
	add.s32 	%r45, %r44, %r43;
	mul.wide.s32 	%rd46, %r45, 4;
	add.s64 	%rd47, %rd2, %rd46;
	ld.global.nc.u32 	%r101, [%rd47];
$L__BB15_2:
	setp.ge.s32 	%p2, %r1, %r4;
	mov.b32 	%r105, -2147483648;
	mov.u32 	%r106, %r105;
	@%p2 bra 	$L__BB15_5;
	ld.param.u64 	%rd64, [_Z33single_item_peu_utility_count_maxiPiS_S_S_S_S_S_S_S_S_S_S_S_S_Pb_param_4];
	ld.global.nc.u32 	%r48, [%rd5];
	add.s32 	%r49, %r48, %r3;
	mul.wide.s32 	%rd48, %r49, 4;
	add.s64 	%rd49, %rd4, %rd48;
	ld.global.nc.u32 	%r7, [%rd49];
	ld.global.nc.u32 	%r8, [%rd6];
	mov.u32 	%r9, %ntid.x;
	cvta.to.global.u64 	%rd7, %rd64;
	mov.b32 	%r106, -2147483648;
	mov.u32 	%r102, %r1;
	mov.u32 	%r105, %r106;
$L__BB15_4:
	add.s32 	%r50, %r7, %r102;
	mul.wide.s32 	%rd50, %r50, 4;
	add.s64 	%rd51, %rd3, %rd50;
	ld.global.nc.u32 	%r51, [%rd51];
	add.s32 	%r52, %r8, %r51;
	mul.wide.s32 	%rd52, %r52, 4;
	add.s64 	%rd53, %rd2, %rd52;
	ld.global.nc.u32 	%r53, [%rd53];
	max.s32 	%r105, %r53, %r105;
	add.s64 	%rd54, %rd7, %rd52;
	ld.global.nc.u32 	%r54, [%rd54];
	add.s32 	%r55, %r54, %r53;
	max.s32 	%r106, %r55, %r106;
	add.s32 	%r102, %r102, %r9;
	setp.lt.s32 	%p3, %r102, %r4;
	@%p3 bra 	$L__BB15_4;
$L__BB15_5:
	shl.b32 	%r56, %r1, 2;
	mov.u32 	%r57, _ZZ33single_item_peu_utility_count_maxiPiS_S_S_S_S_S_S_S_S_S_S_S_S_PbE16sub_data_utility;
	add.s32 	%r18, %r57, %r56;
	st.shared.u32 	[%r18], %r105;
	mov.u32 	%r58, _ZZ33single_item_peu_utility_count_maxiPiS_S_S_S_S_S_S_S_S_S_S_S_S_PbE12sub_data_peu;
	add.s32 	%r19, %r58, %r56;
	st.shared.u32 	[%r19], %r106;
	bar.sync 	0;
	mov.u32 	%r20, %ntid.x;
	setp.lt.u32 	%p4, %r20, 66;
	@%p4 bra 	$L__BB15_13;
	mov.u32 	%r107, %r20;
$L__BB15_7:
	mov.u32 	%r21, %r107;
	shr.u32 	%r107, %r21, 1;
	setp.ge.u32 	%p5, %r1, %r107;
	@%p5 bra 	$L__BB15_12;
	shl.b32 	%r23, %r107, 2;
	add.s32 	%r59, %r18, %r23;
	ld.shared.u32 	%r24, [%r59];
	ld.shared.u32 	%r60, [%r18];
	setp.le.s32 	%p6, %r24, %r60;
	@%p6 bra 	$L__BB15_10;
	st.shared.u32 	[%r18], %r24;
$L__BB15_10:
	add.s32 	%r61, %r19, %r23;
	ld.shared.u32 	%r25, [%r61];
	ld.shared.u32 	%r62, [%r19];
	setp.le.s32 	%p7, %r25, %r62;
	@%p7 bra 	$L__BB15_12;
	st.shared.u32 	[%r19], %r25;
$L__BB15_12:
	bar.sync 	0;
	setp.gt.u32 	%p8, %r21, 131;
	@%p8 bra 	$L__BB15_7;
$L__BB15_13:
	setp.gt.u32 	%p9, %r1, 31;
	@%p9 bra 	$L__BB15_54;
	add.s32 	%r26, %r1, 32;
	setp.ge.u32 	%p10, %r26, %r20;
	@%p10 bra 	$L__BB15_17;
	ld.volatile.shared.u32 	%r63, [%r18+128];
	ld.volatile.shared.u32 	%r64, [%r18];
	setp.le.s32 	%p11, %r63, %r64;
	@%p11 bra 	$L__BB15_17;
	ld.volatile.shared.u32 	%r65, [%r18+128];
	st.volatile.shared.u32 	[%r18], %r65;
$L__BB15_17:
	add.s32 	%r27, %r1, 16;
	setp.ge.u32 	%p12, %r27, %r20;
	@%p12 bra 	$L__BB15_20;
	ld.volatile.shared.u32 	%r66, [%r18+64];
	ld.volatile.shared.u32 	%r67, [%r18];
	setp.le.s32 	%p13, %r66, %r67;
	@%p13 bra 	$L__BB15_20;
	ld.volatile.shared.u32 	%r68, [%r18+64];
	st.volatile.shared.u32 	[%r18], %r68;
$L__BB15_20:
	add.s32 	%r28, %r1, 8;
	setp.ge.u32 	%p14, %r28, %r20;
	@%p14 bra 	$L__BB15_23;
	ld.volatile.shared.u32 	%r69, [%r18+32];
	ld.volatile.shared.u32 	%r70, [%r18];
	setp.le.s32 	%p15, %r69, %r70;
	@%p15 bra 	$L__BB15_23;
	ld.volatile.shared.u32 	%r71, [%r18+32];
	st.volatile.shared.u32 	[%r18], %r71;
$L__BB15_23:
	add.s32 	%r29, %r1, 4;
	setp.ge.u32 	%p16, %r29, %r20;
	@%p16 bra 	$L__BB15_26;
	ld.volatile.shared.u32 	%r72, [%r18+16];
	ld.volatile.shared.u32 	%r73, [%r18];
	setp.le.s32 	%p17, %r72, %r73;
	@%p17 bra 	$L__BB15_26;
	ld.volatile.shared.u32 	%r74, [%r18+16];
	st.volatile.shared.u32 	[%r18], %r74;
$L__BB15_26:
	add.s32 	%r30, %r1, 2;
	setp.ge.u32 	%p18, %r30, %r20;
	@%p18 bra 	$L__BB15_29;
	ld.volatile.shared.u32 	%r75, [%r18+8];
	ld.volatile.shared.u32 	%r76, [%r18];
	setp.le.s32 	%p19, %r75, %r76;
	@%p19 bra 	$L__BB15_29;
	ld.volatile.shared.u32 	%r77, [%r18+8];
	st.volatile.shared.u32 	[%r18], %r77;
$L__BB15_29:
	add.s32 	%r31, %r1, 1;
	setp.ge.u32 	%p20, %r31, %r20;
	@%p20 bra 	$L__BB15_32;
	ld.volatile.shared.u32 	%r78, [%r18+4];
	ld.volatile.shared.u32 	%r79, [%r18];
	setp.le.s32 	%p21, %r78, %r79;
	@%p21 bra 	$L__BB15_32;
	ld.volatile.shared.u32 	%r80, [%r18+4];
	st.volatile.shared.u32 	[%r18], %r80;
$L__BB15_32:
	setp.ge.u32 	%p22, %r26, %r20;
	@%p22 bra 	$L__BB15_35;
	ld.volatile.shared.u32 	%r81, [%r19+128];
	ld.volatile.shared.u32 	%r82, [%r19];
	setp.le.s32 	%p23, %r81, %r82;
	@%p23 bra 	$L__BB15_35;
	ld.volatile.shared.u32 	%r83, [%r19+128];
	st.volatile.shared.u32 	[%r19], %r83;
$L__BB15_35:
	setp.ge.u32 	%p24, %r27, %r20;
	@%p24 bra 	$L__BB15_38;
	ld.volatile.shared.u32 	%r84, [%r19+64];
	ld.volatile.shared.u32 	%r85, [%r19];
	setp.le.s32 	%p25, %r84, %r85;
	@%p25 bra 	$L__BB15_38;
	ld.volatile.shared.u32 	%r86, [%r19+64];
	st.volatile.shared.u32 	[%r19], %r86;
$L__BB15_38:
	setp.ge.u32 	%p26, %r28, %r20;
	@%p26 bra 	$L__BB15_41;
	ld.volatile.shared.u32 	%r87, [%r19+32];
	ld.volatile.shared.u32 	%r88, [%r19];
	setp.le.s32 	%p27, %r87, %r88;
	@%p27 bra 	$L__BB15_41;
	ld.volatile.shared.u32 	%r89, [%r19+32];
	st.volatile.shared.u32 	[%r19], %r89;
$L__BB15_41:
	setp.ge.u32 	%p28, %r29, %r20;
	@%p28 bra 	$L__BB15_44;
	ld.volatile.shared.u32 	%r90, [%r19+16];
	ld.volatile.shared.u32 	%r91, [%r19];
	setp.le.s32 	%p29, %r90, %r91;
	@%p29 bra 	$L__BB15_44;
	ld.volatile.shared.u32 	%r92, [%r19+16];
	st.volatile.shared.u32 	[%r19], %r92;
$L__BB15_44:
	setp.ge.u32 	%p30, %r30, %r20;
	@%p30 bra 	$L__BB15_47;
	ld.volatile.shared.u32 	%r93, [%r19+8];
	ld.volatile.shared.u32 	%r94, [%r19];
	setp.le.s32 	%p31, %r93, %r94;
	@%p31 bra 	$L__BB15_47;
	ld.volatile.shared.u32 	%r95, [%r19+8];
	st.volatile.shared.u32 	[%r19], %r95;
$L__BB15_47:
	setp.ge.u32 	%p32, %r31, %r20;
	@%p32 bra 	$L__BB15_50;
	ld.volatile.shared.u32 	%r96, [%r19+4];
	ld.volatile.shared.u32 	%r97, [%r19];
	setp.le.s32 	%p33, %r96, %r97;
	@%p33 bra 	$L__BB15_50;
	ld.volatile.shared.u32 	%r98, [%r19+4];
	st.volatile.shared.u32 	[%r19], %r98;
$L__BB15_50:
	setp.ne.s32 	%p34, %r1, 0;
	@%p34 bra 	$L__BB15_54;
	ld.param.u64 	%rd66, [_Z33single_item_peu_utility_count_maxiPiS_S_S_S_S_S_S_S_S_S_S_S_S_Pb_param_14];
	ld.param.u64 	%rd65, [_Z33single_item_peu_utility_count_maxiPiS_S_S_S_S_S_S_S_S_S_S_S_S_Pb_param_13];
	ld.shared.u32 	%r99, [_ZZ33single_item_peu_utility_count_maxiPiS_S_S_S_S_S_S_S_S_S_S_S_S_PbE16sub_data_utility];
	cvta.to.global.u64 	%rd55, %rd65;
	add.s64 	%rd57, %rd55, %rd31;
	st.global.u32 	[%rd57], %r99;
	ld.shared.u32 	%r100, [_ZZ33single_item_peu_utility_count_maxiPiS_S_S_S_S_S_S_S_S_S_S_S_S_PbE12sub_data_peu];
	cvta.to.global.u64 	%rd58, %rd66;
	add.s64 	%rd59, %rd58, %rd31;
	st.global.u32 	[%rd59], %r100;
	setp.ne.s32 	%p35, %r99, %r101;
	@%p35 bra 	$L__BB15_53;
	cvt.u64.u32 	%rd62, %r2;
	add.s64 	%rd63, %rd1, %rd62;
	mov.b16 	%rs2, 1;
	st.global.u8 	[%rd63], %rs2;
	bra.uni 	$L__BB15_54;
$L__BB15_53:
	cvt.u64.u32 	%rd60, %r2;
	add.s64 	%rd61, %rd1, %rd60;
	mov.b16 	%rs1, 0;
	st.global.u8 	[%rd61], %rs1;
$L__BB15_54:
	ret;

}
	// .globl	_Z29single_item_peu_utility_countPiS_S_S_S_S_iPbS0_
.visible .entry _Z29single_item_peu_utility_countPiS_S_S_S_S_iPbS0_(
	.param .u64 .ptr .align 1 _Z29single_item_peu_utility_countPiS_S_S_S_S_iPbS0__param_0,
	.param .u64 .ptr .align 1 _Z29single_item_peu_utility_countPiS_S_S_S_S_iPbS0__param_1,
	.param .u64 .ptr .align 1 _Z29single_item_peu_utility_countPiS_S_S_S_S_iPbS0__param_2,
	.param .u64 .ptr .align 1 _Z29single_item_peu_utility_countPiS_S_S_S_S_iPbS0__param_3,
	.param .u64 .ptr .align 1 _Z29single_item_peu_utility_countPiS_S_S_S_S_iPbS0__param_4,
	.param .u64 .ptr .align 1 _Z29single_item_peu_utility_countPiS_S_S_S_S_iPbS0__param_5,
	.param .u32 _Z29single_item_peu_utility_countPiS_S_S_S_S_iPbS0__param_6,
	.param .u64 .ptr .align 1 _Z29single_item_peu_utility_countPiS_S_S_S_S_iPbS0__param_7,
	.param .u64 .ptr .align 1 _Z29single_item_peu_utility_countPiS_S_S_S_S_iPbS0__param_8
)
{
	.reg .pred 	%p<22>;
	.reg .b16 	%rs<5>;
	.reg .b32 	%r<87>;
	.reg .b64 	%rd<35>;
	// demoted variable
	.shared .align 4 .b8 _ZZ29single_item_peu_utility_countPiS_S_S_S_S_iPbS0_E16sub_data_utility[4096];
	// demoted variable
	.shared .align 4 .b8 _ZZ29single_item_peu_utility_countPiS_S_S_S_S_iPbS0_E12sub_data_peu[4096];
	ld.param.u64 	%rd5, [_Z29single_item_peu_utility_countPiS_S_S_S_S_iPbS0__param_0];
	ld.param.u64 	%rd6, [_Z29single_item_peu_utility_countPiS_S_S_S_S_iPbS0__param_1];
	ld.param.u64 	%rd7, [_Z29single_item_peu_utility_countPiS_S_S_S_S_iPbS0__param_2];
	ld.param.u64 	%rd10, [_Z29single_item_peu_utility_countPiS_S_S_S_S_iPbS0__param_3];
	ld.param.u64 	%rd8, [_Z29single_item_peu_utility_countPiS_S_S_S_S_iPbS0__param_4];
	ld.param.u64 	%rd9, [_Z29single_item_peu_utility_countPiS_S_S_S_S_iPbS0__param_5];
	ld.param.u32 	%r26, [_Z29single_item_peu_utility_countPiS_S_S_S_S_iPbS0__param_6];
	ld.param.u64 	%rd11, [_Z29single_item_peu_utility_countPiS_S_S_S_S_iPbS0__param_7];
	ld.param.u64 	%rd12, [_Z29single_item_peu_utility_countPiS_S_S_S_S_iPbS0__param_8];
	cvta.to.global.u64 	%rd1, %rd12;
	cvta.to.global.u64 	%rd2, %rd11;
	cvta.to.global.u64 	%rd13, %rd10;
	mov.u32 	%r1, %tid.x;
	mov.u32 	%r2, %ctaid.x;
	mul.wide.u32 	%rd14, %r2, 4;
	add.s64 	%rd15, %rd13, %rd14;
	ld.global.nc.u32 	%r3, [%rd15];
	setp.ge.s32 	%p1, %r1, %r3;
	mov.b32 	%r84, 0;
	mov.u32 	%r85, %r84;
	@%p1 bra 	$L__BB16_3;
	cvta.to.global.u64 	%rd16, %rd7;
	add.s64 	%rd18, %rd16, %rd14;
	ld.global.nc.u32 	%r4, [%rd18];
	mov.u32 	%r5, %ntid.x;
	cvta.to.global.u64 	%rd3, %rd6;
	cvta.to.global.u64 	%rd4, %rd5;
	mov.b32 	%r85, 0;
	mov.u32 	%r81, %r1;
	mov.u32 	%r84, %r85;
$L__BB16_2:
	add.s32 	%r29, %r4, %r81;
	mul.wide.s32 	%rd19, %r29, 4;
	add.s64 	%rd20, %rd3, %rd19;
	ld.global.nc.u32 	%r30, [%rd20];
	add.s32 	%r84, %r30, %r84;
	add.s64 	%rd21, %rd4, %rd19;
	ld.global.nc.u32 	%r31, [%rd21];
	add.s32 	%r85, %r31, %r85;
	add.s32 	%r81, %r81, %r5;
	setp.lt.s32 	%p2, %r81, %r3;
	@%p2 bra 	$L__BB16_2;
$L__BB16_3:
	shl.b32 	%r32, %r1, 2;
	mov.u32 	%r33, _ZZ29single_item_peu_utility_countPiS_S_S_S_S_iPbS0_E16sub_data_utility;
	add.s32 	%r14, %r33, %r32;
	st.shared.u32 	[%r14], %r84;
	mov.u32 	%r34, _ZZ29single_item_peu_utility_countPiS_S_S_S_S_iPbS0_E12sub_data_peu;
	add.s32 	%r15, %r34, %r32;
	st.shared.u32 	[%r15], %r85;
	bar.sync 	0;
	mov.u32 	%r16, %ntid.x;
	setp.lt.u32 	%p3, %r16, 66;
	@%p3 bra 	$L__BB16_8;
	mov.u32 	%r86, %r16;
$L__BB16_5:
	shr.u32 	%r18, %r86, 1;
	setp.ge.u32 	%p4, %r1, %r18;
	@%p4 bra 	$L__BB16_7;
	shl.b32 	%r35, %r18, 2;
	add.s32 	%r36, %r14, %r35;
	ld.shared.u32 	%r37, [%r36];
	ld.shared.u32 	%r38, [%r14];
	add.s32 	%r39, %r38, %r37;
	st.shared.u32 	[%r14], %r39;
	add.s32 	%r40, %r15, %r35;
	ld.shared.u32 	%r41, [%r40];
	ld.shared.u32 	%r42, [%r15];
	add.s32 	%r43, %r42, %r41;
	st.shared.u32 	[%r15], %r43;
$L__BB16_7:
	bar.sync 	0;
	setp.gt.u32 	%p5, %r86, 131;
	mov.u32 	%r86, %r18;
	@%p5 bra 	$L__BB16_5;
$L__BB16_8:
	setp.gt.u32 	%p6, %r1, 31;
	@%p6 bra 	$L__BB16_40;
	add.s32 	%r19, %r1, 32;
	setp.ge.u32 	%p7, %r19, %r16;
	@%p7 bra 	$L__BB16_11;
	ld.volatile.shared.u32 	%r44, [%r14+128];
	ld.volatile.shared.u32 	%r45, [%r14];
	add.s32 	%r46, %r45, %r44;
	st.volatile.shared.u32 	[%r14], %r46;
$L__BB16_11:
	add.s32 	%r20, %r1, 16;
	setp.ge.u32 	%p8, %r20, %r16;
	@%p8 bra 	$L__BB16_13;
	ld.volatile.shared.u32 	%r47, [%r14+64];
	ld.volatile.shared.u32 	%r48, [%r14];
	add.s32 	%r49, %r48, %r47;
	st.volatile.shared.u32 	[%r14], %r49;
$L__BB16_13:
	add.s32 	%r21, %r1, 8;
	setp.ge.u32 	%p9, %r21, %r16;
	@%p9 bra 	$L__BB16_15;
	ld.volatile.shared.u32 	%r50, [%r14+32];
	ld.volatile.shared.u32 	%r51, [%r14];
	add.s32 	%r52, %r51, %r50;
	st.volatile.shared.u32 	[%r14], %r52;
$L__BB16_15:
	add.s32 	%r22, %r1, 4;
	setp.ge.u32 	%p10, %r22, %r16;
	@%p10 bra 	$L__BB16_17;
	ld.volatile.shared.u32 	%r53, [%r14+16];
	ld.volatile.shared.u32 	%r54, [%r14];
	add.s32 	%r55, %r54, %r53;
	st.volatile.shared.u32 	[%r14], %r55;
$L__BB16_17:
	add.s32 	%r23, %r1, 2;
	setp.ge.u32 	%p11, %r23, %r16;
	@%p11 bra 	$L__BB16_19;
	ld.volatile.shared.u32 	%r56, [%r14+8];
	ld.volatile.shared.u32 	%r57, [%r14];
	add.s32 	%r58, %r57, %r56;
	st.volatile.shared.u32 	[%r14], %r58;
$L__BB16_19:
	add.s32 	%r24, %r1, 1;
	setp.ge.u32 	%p12, %r24, %r16;
	@%p12 bra 	$L__BB16_21;
	ld.volatile.shared.u32 	%r59, [%r14+4];
	ld.volatile.shared.u32 	%r60, [%r14];
	add.s32 	%r61, %r60, %r59;
	st.volatile.shared.u32 	[%r14], %r61;
$L__BB16_21:
	setp.ge.u32 	%p13, %r19, %r16;
	@%p13 bra 	$L__BB16_23;
	ld.volatile.shared.u32 	%r62, [%r15+128];
	ld.volatile.shared.u32 	%r63, [%r15];
	add.s32 	%r64, %r63, %r62;
	st.volatile.shared.u32 	[%r15], %r64;
$L__BB16_23:
	setp.ge.u32 	%p14, %r20, %r16;
	@%p14 bra 	$L__BB16_25;
	ld.volatile.shared.u32 	%r65, [%r15+64];
	ld.volatile.shared.u32 	%r66, [%r15];
	add.s32 	%r67, %r66, %r65;
	st.volatile.shared.u32 	[%r15], %r67;
$L__BB16_25:
	setp.ge.u32 	%p15, %r21, %r16;
	@%p15 bra 	$L__BB16_27;
	ld.volatile.shared.u32 	%r68, [%r15+32];
	ld.volatile.shared.u32 	%r69, [%r15];
	add.s32 	%r70, %r69, %r68;
	st.volatile.shared.u32 	[%r15], %r70;
$L__BB16_27:
	setp.ge.u32 	%p16, %r22, %r16;
	@%p16 bra 	$L__BB16_29;
	ld.volatile.shared.u32 	%r71, [%r15+16];
	ld.volatile.shared.u32 	%r72, [%r15];
	add.s32 	%r73, %r72, %r71;
	st.volatile.shared.u32 	[%r15], %r73;
$L__BB16_29:
	setp.ge.u32 	%p17, %r23, %r16;
	@%p17 bra 	$L__BB16_31;
	ld.volatile.shared.u32 	%r74, [%r15+8];
	ld.volatile.shared.u32 	%r75, [%r15];
	add.s32 	%r76, %r75, %r74;
	st.volatile.shared.u32 	[%r15], %r76;
$L__BB16_31:
	setp.ge.u32 	%p18, %r24, %r16;
	@%p18 bra 	$L__BB16_33;
	ld.volatile.shared.u32 	%r77, [%r15+4];
	ld.volatile.shared.u32 	%r78, [%r15];
	add.s32 	%r79, %r78, %r77;
	st.volatile.shared.u32 	[%r15], %r79;
$L__BB16_33:
	setp.ne.s32 	%p19, %r1, 0;
	@%p19 bra 	$L__BB16_40;
	ld.shared.u32 	%r80, [_ZZ29single_item_peu_utility_countPiS_S_S_S_S_iPbS0_E16sub_data_utility];
	cvta.to.global.u64 	%rd22, %rd9;
	add.s64 	%rd24, %rd22, %rd14;
	st.global.u32 	[%rd24], %r80;
	ld.shared.u32 	%r25, [_ZZ29single_item_peu_utility_countPiS_S_S_S_S_iPbS0_E12sub_data_peu];
	cvta.to.global.u64 	%rd25, %rd8;
	add.s64 	%rd26, %rd25, %rd14;
	st.global.u32 	[%rd26], %r25;
	setp.lt.s32 	%p20, %r80, %r26;
	@%p20 bra 	$L__BB16_36;
	cvt.u64.u32 	%rd27, %r2;
	add.s64 	%rd28, %rd2, %rd27;
	mov.b16 	%rs1, 1;
	st.global.u8 	[%rd28], %rs1;
	bra.uni 	$L__BB16_37;
$L__BB16_36:
	cvt.u64.u32 	%rd29, %r2;
	add.s64 	%rd30, %rd2, %rd29;
	mov.b16 	%rs2, 0;
	st.global.u8 	[%rd30], %rs2;
$L__BB16_37:
	setp.lt.s32 	%p21, %r25, %r26;
	@%p21 bra 	$L__BB16_39;
	cvt.u64.u32 	%rd31, %r2;
	add.s64 	%rd32, %rd1, %rd31;
	mov.b16 	%rs3, 1;
	st.global.u8 	[%rd32], %rs3;
	bra.uni 	$L__BB16_40;
$L__BB16_39:
	cvt.u64.u32 	%rd33, %r2;
	add.s64 	%rd34, %rd1, %rd33;
	mov.b16 	%rs4, 0;
	st.global.u8 	[%rd34], %rs4;
$L__BB16_40:
	ret;

}


// ===== COMPILED SASS (sm_100) =====

	.target	sm_100

	.elftype	@"ET_EXEC"


//--------------------- .note.nv.tkinfo           --------------------------
	.section	.note.nv.tkinfo,"",@"SHT_NOTE"
	.sectionflags	@"SHF_NOTE_NV_TKINFO"
	.tkinfo
        /*0018*/ 	.word	0x00000002
        /*0030*/ 	.string	""
        /*0030*/ 	.string	"ptxas"
        /*0030*/ 	.string	"Cuda compilation tools, release 13.0, V13.0.88"
        /*0030*/ 	.string	"Build cuda_13.0.r13.0/compiler.36424714_0"
        /*0030*/ 	.string	"-arch sm_100 -m 64 "



//--------------------- .note.nv.cuinfo           --------------------------
	.section	.note.nv.cuinfo,"",@"SHT_NOTE"
	.sectionflags	@"SHF_NOTE_NV_CUINFO"
        /*0018*/ 	.short	0x0002
        /*001a*/ 	.short	0x0064
        /*001c*/ 	.short	0x0082
	.zero		2


//--------------------- .nv.info                  --------------------------
	.section	.nv.info,"",@"SHT_CUDA_INFO"
	.align	4


	//----- nvinfo : EIATTR_REGCOUNT
	.align		4
        /*0000*/ 	.byte	0x04, 0x2f
        /*0002*/ 	.short	(.L_10 - .L_9)
	.align		4
.L_9:
        /*0004*/ 	.word	index@(_Z10PEUcounteriPPiS0_S0_S0_S_iS_S_)
        /*0008*/ 	.word	0x00000011


	//----- nvinfo : EIATTR_FRAME_SIZE
	.align		4
.L_10:
        /*000c*/ 	.byte	0x04, 0x11
        /*000e*/ 	.short	(.L_12 - .L_11)
	.align		4
.L_11:
        /*0010*/ 	.word	index@(_Z10PEUcounteriPPiS0_S0_S0_S_iS_S_)
        /*0014*/ 	.word	0x00000000


	//----- nvinfo : EIATTR_REGCOUNT
	.align		4
.L_12:
        /*0018*/ 	.byte	0x04, 0x2f
        /*001a*/ 	.short	(.L_14 - .L_13)
	.align		4
.L_13:
        /*001c*/ 	.word	index@(_Z10PeuCounteriiPPiS0_S0_S0_S_iS_S_S_)
        /*0020*/ 	.word	0x00000010


	//----- nvinfo : EIATTR_FRAME_SIZE
	.align		4
.L_14:
        /*0024*/ 	.byte	0x04, 0x11
        /*0026*/ 	.short	(.L_16 - .L_15)
	.align		4
.L_15:
        /*0028*/ 	.word	index@(_Z10PeuCounteriiPPiS0_S0_S0_S_iS_S_S_)
        /*002c*/ 	.word	0x00000000


	//----- nvinfo : EIATTR_REGCOUNT
	.align		4
.L_16:
        /*0030*/ 	.byte	0x04, 0x2f
        /*0032*/ 	.short	(.L_18 - .L_17)
	.align		4
.L_17:
        /*0034*/ 	.word	index@(_Z19Array_add_reductioniPiS_)
        /*0038*/ 	.word	0x0000000b


	//----- nvinfo : EIATTR_FRAME_SIZE
	.align		4
.L_18:
        /*003c*/ 	.byte	0x04, 0x11
        /*003e*/ 	.short	(.L_20 - .L_19)
	.align		4
.L_19:
        /*0040*/ 	.word	index@(_Z19Array_add_reductioniPiS_)
        /*0044*/ 	.word	0x00000000


	//----- nvinfo : EIATTR_REGCOUNT
	.align		4
.L_20:
        /*0048*/ 	.byte	0x04, 0x2f
        /*004a*/ 	.short	(.L_22 - .L_21)
	.align		4
.L_21:
        /*004c*/ 	.word	index@(_Z4testPPPiiS_S0_S0_)
        /*0050*/ 	.word	0x00000022


	//----- nvinfo : EIATTR_FRAME_SIZE
	.align		4
.L_22:
        /*0054*/ 	.byte	0x04, 0x11
        /*0056*/ 	.short	(.L_24 - .L_23)
	.align		4
.L_23:
        /*0058*/ 	.word	index@(_Z4testPPPiiS_S0_S0_)
        /*005c*/ 	.word	0x00000008


	//----- nvinfo : EIATTR_REGCOUNT
	.align		4
.L_24:
        /*0060*/ 	.byte	0x04, 0x2f
        /*0062*/ 	.short	(.L_26 - .L_25)
	.align		4
.L_25:
        /*0064*/ 	.word	index@(_Z5test1PiS_S_S_S_S_i)
        /*0068*/ 	.word	0x0000001b


	//----- nvinfo : EIATTR_FRAME_SIZE
	.align		4
.L_26:
        /*006c*/ 	.byte	0x04, 0x11
        /*006e*/ 	.short	(.L_28 - .L_27)
	.align		4
.L_27:
        /*0070*/ 	.word	index@(_Z5test1PiS_S_S_S_S_i)
        /*0074*/ 	.word	0x00000010


	//----- nvinfo : EIATTR_REGCOUNT
	.align		4
.L_28:
        /*0078*/ 	.byte	0x04, 0x2f
        /*007a*/ 	.short	(.L_30 - .L_29)
	.align		4
.L_29:
        /*007c*/ 	.word	index@(_Z5test2PiS_S_S_S_iS_S_S_)
        /*0080*/ 	.word	0x00000022


	//----- nvinfo : EIATTR_FRAME_SIZE
	.align		4
.L_30:
        /*0084*/ 	.byte	0x04, 0x11
        /*0086*/ 	.short	(.L_32 - .L_31)
	.align		4
.L_31:
        /*0088*/ 	.word	index@(_Z5test2PiS_S_S_S_iS_S_S_)
        /*008c*/ 	.word	0x00000010


	//----- nvinfo : EIATTR_REGCOUNT
	.align		4
.L_32:
        /*0090*/ 	.byte	0x04, 0x2f
        /*0092*/ 	.short	(.L_34 - .L_33)
	.align		4
.L_33:
        /*0094*/ 	.word	index@(_Z23count_chain_memory_sizePiS_S_S_S_S_S_S_)
        /*0098*/ 	.word	0x0000001d


	//----- nvinfo : EIATTR_FRAME_SIZE
	.align		4
.L_34:
        /*009c*/ 	.byte	0x04, 0x11
        /*009e*/ 	.short	(.L_36 - .L_35)
	.align		4
.L_35:
        /*00a0*/ 	.word	index@(_Z23count_chain_memory_sizePiS_S_S_S_S_S_S_)
        /*00a4*/ 	.word	0x00000000


	//----- nvinfo : EIATTR_REGCOUNT
	.align		4
.L_36:
        /*00a8*/ 	.byte	0x04, 0x2f
        /*00aa*/ 	.short	(.L_38 - .L_37)
	.align		4
.L_37:
        /*00ac*/ 	.word	index@(_Z15reduceMaxKernelPKiPii)
        /*00b0*/ 	.word	0x0000000c


	//----- nvinfo : EIATTR_FRAME_SIZE
	.align		4
.L_38:
        /*00b4*/ 	.byte	0x04, 0x11
        /*00b6*/ 	.short	(.L_40 - .L_39)
	.align		4
.L_39:
        /*00b8*/ 	.word	index@(_Z15reduceMaxKernelPKiPii)
        /*00bc*/ 	.word	0x00000000


	//----- nvinfo : EIATTR_REGCOUNT
	.align		4
.L_40:
        /*00c0*/ 	.byte	0x04, 0x2f
        /*00c2*/ 	.short	(.L_42 - .L_41)
	.align		4
.L_41:
        /*00c4*/ 	.word	index@(_Z23count_chain_offset_sizePiS_S_S_S_S_S_S_S_)
        /*00c8*/ 	.word	0x0000001c


	//----- nvinfo : EIATTR_FRAME_SIZE
	.align		4
.L_42:
        /*00cc*/ 	.byte	0x04, 0x11
        /*00ce*/ 	.short	(.L_44 - .L_43)
	.align		4
.L_43:
        /*00d0*/ 	.word	index@(_Z23count_chain_offset_sizePiS_S_S_S_S_S_S_S_)
        /*00d4*/ 	.word	0x00000000


	//----- nvinfo : EIATTR_REGCOUNT
	.align		4
.L_44:
        /*00d8*/ 	.byte	0x04, 0x2f
        /*00da*/ 	.short	(.L_46 - .L_45)
	.align		4
.L_45:
        /*00dc*/ 	.word	index@(_Z29count_single_item_s_candidateiPiS_S_S_S_S_S_S_S_S_S_S_S_S_S_PbS_S_S_S_S_)
        /*00e0*/ 	.word	0x00000020


	//----- nvinfo : EIATTR_FRAME_SIZE
	.align		4
.L_46:
        /*00e4*/ 	.byte	0x04, 0x11
        /*00e6*/ 	.short	(.L_48 - .L_47)
	.align		4
.L_47:
        /*00e8*/ 	.word	index@(_Z29count_single_item_s_candidateiPiS_S_S_S_S_S_S_S_S_S_S_S_S_S_PbS_S_S_S_S_)
        /*00ec*/ 	.word	0x00000008


	//----- nvinfo : EIATTR_REGCOUNT
	.align		4
.L_48:
        /*00f0*/ 	.byte	0x04, 0x2f
        /*00f2*/ 	.short	(.L_50 - .L_49)
	.align		4
.L_49:
        /*00f4*/ 	.word	index@(_Z29count_single_item_i_candidateiPiS_S_S_S_S_S_S_S_S_S_S_S_S_S_S_S_PbS_S_S_)
        /*00f8*/ 	.word	0x0000001c


	//----- nvinfo : EIATTR_FRAME_SIZE
	.align		4
.L_50:
        /*00fc*/ 	.byte	0x04, 0x11
        /*00fe*/ 	.short	(.L_52 - .L_51)
	.align		4
.L_51:
        /*0100*/ 	.word	index@(_Z29count_single_item_i_candidateiPiS_S_S_S_S_S_S_S_S_S_S_S_S_S_S_S_PbS_S_S_)
        /*0104*/ 	.word	0x00000000


	//----- nvinfo : EIATTR_REGCOUNT
	.align		4
.L_52:
        /*0108*/ 	.byte	0x04, 0x2f
        /*010a*/ 	.short	(.L_54 - .L_53)
	.align		4
.L_53:
        /*010c*/ 	.word	index@(_Z49sum_i_candidate_TSU_chain_sid_num_Segments_LargeNPKiS0_iiPi)
        /*0110*/ 	.word	0x00000020


	//----- nvinfo : EIATTR_FRAME_SIZE
	.align		4
.L_54:
        /*0114*/ 	.byte	0x04, 0x11
        /*0116*/ 	.short	(.L_56 - .L_55)
	.align		4
.L_55:
        /*0118*/ 	.word	index@(_Z49sum_i_candidate_TSU_chain_sid_num_Segments_LargeNPKiS0_iiPi)
        /*011c*/ 	.word	0x00000000


	//----- nvinfo : EIATTR_REGCOUNT
	.align		4
.L_56:
        /*0120*/ 	.byte	0x04, 0x2f
        /*0122*/ 	.short	(.L_58 - .L_57)
	.align		4
.L_57:
        /*0124*/ 	.word	index@(_Z23single_item_TSU_pruningiiPiS_S_S_)
        /*0128*/ 	.word	0x00000014


	//----- nvinfo : EIATTR_FRAME_SIZE
	.align		4
.L_58:
        /*012c*/ 	.byte	0x04, 0x11
        /*012e*/ 	.short	(.L_60 - .L_59)
	.align		4
.L_59:
        /*0130*/ 	.word	index@(_Z23single_item_TSU_pruningiiPiS_S_S_)
        /*0134*/ 	.word	0x00000000


	//----- nvinfo : EIATTR_REGCOUNT
	.align		4
.L_60:
        /*0138*/ 	.byte	0x04, 0x2f
        /*013a*/ 	.short	(.L_62 - .L_61)
	.align		4
.L_61:
        /*013c*/ 	.word	index@(_Z17reduceSum2DkernelPKiPii)
        /*0140*/ 	.word	0x0000000e


	//----- nvinfo : EIATTR_FRAME_SIZE
	.align		4
.L_62:
        /*0144*/ 	.byte	0x04, 0x11
        /*0146*/ 	.short	(.L_64 - .L_63)
	.align		4
.L_63:
        /*0148*/ 	.word	index@(_Z17reduceSum2DkernelPKiPii)
        /*014c*/ 	.word	0x00000000


	//----- nvinfo : EIATTR_REGCOUNT
	.align		4
.L_64:
        /*0150*/ 	.byte	0x04, 0x2f
        /*0152*/ 	.short	(.L_66 - .L_65)
	.align		4
.L_65:
        /*0154*/ 	.word	index@(_Z18Arr_MultiplicationPiS_i)
        /*0158*/ 	.word	0x0000000a


	//----- nvinfo : EIATTR_FRAME_SIZE
	.align		4
.L_66:
        /*015c*/ 	.byte	0x04, 0x11
        /*015e*/ 	.short	(.L_68 - .L_67)
	.align		4
.L_67:
        /*0160*/ 	.word	index@(_Z18Arr_MultiplicationPiS_i)
        /*0164*/ 	.word	0x00000000


	//----- nvinfo : EIATTR_REGCOUNT
	.align		4
.L_68:
        /*0168*/ 	.byte	0x04, 0x2f
        /*016a*/ 	.short	(.L_70 - .L_69)
	.align		4
.L_69:
        /*016c*/ 	.word	index@(_Z33single_item_peu_utility_count_maxiPiS_S_S_S_S_S_S_S_S_S_S_S_S_Pb)
        /*0170*/ 	.word	0x0000001c


	//----- nvinfo : EIATTR_FRAME_SIZE
	.align		4
.L_70:
        /*0174*/ 	.byte	0x04, 0x11
        /*0176*/ 	.short	(.L_72 - .L_71)
	.align		4
.L_71:
        /*0178*/ 	.word	index@(_Z33single_item_peu_utility_count_maxiPiS_S_S_S_S_S_S_S_S_S_S_S_S_Pb)
        /*017c*/ 	.word	0x00000000


	//----- nvinfo : EIATTR_REGCOUNT
	.align		4
.L_72:
        /*0180*/ 	.byte	0x04, 0x2f
        /*0182*/ 	.short	(.L_74 - .L_73)
	.align		4
.L_73:
        /*0184*/ 	.word	index@(_Z29single_item_peu_utility_countPiS_S_S_S_S_iPbS0_)
        /*0188*/ 	.word	0x00000013


	//----- nvinfo : EIATTR_FRAME_SIZE
	.align		4
.L_74:
        /*018c*/ 	.byte	0x04, 0x11
        /*018e*/ 	.short	(.L_76 - .L_75)
	.align		4
.L_75:
        /*0190*/ 	.word	index@(_Z29single_item_peu_utility_countPiS_S_S_S_S_iPbS0_)
        /*0194*/ 	.word	0x00000000


	//----- nvinfo : EIATTR_MIN_STACK_SIZE
	.align		4
.L_76:
        /*0198*/ 	.byte	0x04, 0x12
        /*019a*/ 	.short	(.L_78 - .L_77)
	.align		4
.L_77:
        /*019c*/ 	.word	index@(_Z29single_item_peu_utility_countPiS_S_S_S_S_iPbS0_)
        /*01a0*/ 	.word	0x00000000


	//----- nvinfo : EIATTR_MIN_STACK_SIZE
	.align		4
.L_78:
        /*01a4*/ 	.byte	0x04, 0x12
        /*01a6*/ 	.short	(.L_80 - .L_79)
	.align		4
.L_79:
        /*01a8*/ 	.word	index@(_Z33single_item_peu_utility_count_maxiPiS_S_S_S_S_S_S_S_S_S_S_S_S_Pb)
        /*01ac*/ 	.word	0x00000000


	//----- nvinfo : EIATTR_MIN_STACK_SIZE
	.align		4
.L_80:
        /*01b0*/ 	.byte	0x04, 0x12
        /*01b2*/ 	.short	(.L_82 - .L_81)
	.align		4
.L_81:
        /*01b4*/ 	.word	index@(_Z18Arr_MultiplicationPiS_i)
        /*01b8*/ 	.word	0x00000000


	//----- nvinfo : EIATTR_MIN_STACK_SIZE
	.align		4
.L_82:
        /*01bc*/ 	.byte	0x04, 0x12
        /*01be*/ 	.short	(.L_84 - .L_83)
	.align		4
.L_83:
        /*01c0*/ 	.word	index@(_Z17reduceSum2DkernelPKiPii)
        /*01c4*/ 	.word	0x00000000


	//----- nvinfo : EIATTR_MIN_STACK_SIZE
	.align		4
.L_84:
        /*01c8*/ 	.byte	0x04, 0x12
        /*01ca*/ 	.short	(.L_86 - .L_85)
	.align		4
.L_85:
        /*01cc*/ 	.word	index@(_Z23single_item_TSU_pruningiiPiS_S_S_)
        /*01d0*/ 	.word	0x00000000


	//----- nvinfo : EIATTR_MIN_STACK_SIZE
	.align		4
.L_86:
        /*01d4*/ 	.byte	0x04, 0x12
        /*01d6*/ 	.short	(.L_88 - .L_87)
	.align		4
.L_87:
        /*01d8*/ 	.word	index@(_Z49sum_i_candidate_TSU_chain_sid_num_Segments_LargeNPKiS0_iiPi)
        /*01dc*/ 	.word	0x00000000


	//----- nvinfo : EIATTR_MIN_STACK_SIZE
	.align		4
.L_88:
        /*01e0*/ 	.byte	0x04, 0x12
        /*01e2*/ 	.short	(.L_90 - .L_89)
	.align		4
.L_89:
        /*01e4*/ 	.word	index@(_Z29count_single_item_i_candidateiPiS_S_S_S_S_S_S_S_S_S_S_S_S_S_S_S_PbS_S_S_)
        /*01e8*/ 	.word	0x00000000


	//----- nvinfo : EIATTR_MIN_STACK_SIZE
	.align		4
.L_90:
        /*01ec*/ 	.byte	0x04, 0x12
        /*01ee*/ 	.short	(.L_92 - .L_91)
	.align		4
.L_91:
        /*01f0*/ 	.word	index@(_Z29count_single_item_s_candidateiPiS_S_S_S_S_S_S_S_S_S_S_S_S_S_PbS_S_S_S_S_)
        /*01f4*/ 	.word	0x00000008


	//----- nvinfo : EIATTR_MIN_STACK_SIZE
	.align		4
.L_92:
        /*01f8*/ 	.byte	0x04, 0x12
        /*01fa*/ 	.short	(.L_94 - .L_93)
	.align		4
.L_93:
        /*01fc*/ 	.word	index@(_Z23count_chain_offset_sizePiS_S_S_S_S_S_S_S_)
        /*0200*/ 	.word	0x00000000


	//----- nvinfo : EIATTR_MIN_STACK_SIZE
	.align		4
.L_94:
        /*0204*/ 	.byte	0x04, 0x12
        /*0206*/ 	.short	(.L_96 - .L_95)
	.align		4
.L_95:
        /*0208*/ 	.word	index@(_Z15reduceMaxKernelPKiPii)
        /*020c*/ 	.word	0x00000000


	//----- nvinfo : EIATTR_MIN_STACK_SIZE
	.align		4
.L_96:
        /*0210*/ 	.byte	0x04, 0x12
        /*0212*/ 	.short	(.L_98 - .L_97)
	.align		4
.L_97:
        /*0214*/ 	.word	index@(_Z23count_chain_memory_sizePiS_S_S_S_S_S_S_)
        /*0218*/ 	.word	0x00000000


	//----- nvinfo : EIATTR_MIN_STACK_SIZE
	.align		4
.L_98:
        /*021c*/ 	.byte	0x04, 0x12
        /*021e*/ 	.short	(.L_100 - .L_99)
	.align		4
.L_99:
        /*0220*/ 	.word	index@(_Z5test2PiS_S_S_S_iS_S_S_)
        /*0224*/ 	.word	0x00000010


	//----- nvinfo : EIATTR_MIN_STACK_SIZE
	.align		4
.L_100:
        /*0228*/ 	.byte	0x04, 0x12
        /*022a*/ 	.short	(.L_102 - .L_101)
	.align		4
.L_101:
        /*022c*/ 	.word	index@(_Z5test1PiS_S_S_S_S_i)
        /*0230*/ 	.word	0x00000010


	//----- nvinfo : EIATTR_MIN_STACK_SIZE
	.align		4
.L_102:
        /*0234*/ 	.byte	0x04, 0x12
        /*0236*/ 	.short	(.L_104 - .L_103)
	.align		4
.L_103:
        /*0238*/ 	.word	index@(_Z4testPPPiiS_S0_S0_)
        /*023c*/ 	.word	0x00000008


	//----- nvinfo : EIATTR_MIN_STACK_SIZE
	.align		4
.L_104:
        /*0240*/ 	.byte	0x04, 0x12
        /*0242*/ 	.short	(.L_106 - .L_105)
	.align		4
.L_105:
        /*0244*/ 	.word	index@(_Z19Array_add_reductioniPiS_)
        /*0248*/ 	.word	0x00000000


	//----- nvinfo : EIATTR_MIN_STACK_SIZE
	.align		4
.L_106:
        /*024c*/ 	.byte	0x04, 0x12
        /*024e*/ 	.short	(.L_108 - .L_107)
	.align		4
.L_107:
        /*0250*/ 	.word	index@(_Z10PeuCounteriiPPiS0_S0_S0_S_iS_S_S_)
        /*0254*/ 	.word	0x00000000


	//----- nvinfo : EIATTR_MIN_STACK_SIZE
	.align		4
.L_108:
        /*0258*/ 	.byte	0x04, 0x12
        /*025a*/ 	.short	(.L_110 - .L_109)
	.align		4
.L_109:
        /*025c*/ 	.word	index@(_Z10PEUcounteriPPiS0_S0_S0_S_iS_S_)
        /*0260*/ 	.word	0x00000000
.L_110:


//--------------------- .nv.compat                --------------------------
	.section	.nv.compat,"",@"SHT_CUDA_COMPAT_INFO"
	.align	4
        /*0000*/ 	.byte	0x02, 0x09, 0x00, 0x00, 0x02, 0x02, 0x01, 0x00, 0x02, 0x05, 0x05, 0x00, 0x03, 0x07, 0x01, 0x01
        /*0010*/ 	.byte	0x02, 0x03, 0x00, 0x00, 0x02, 0x06, 0x01, 0x00, 0x04, 0x0b, 0x08, 0x00, 0x09, 0x00, 0x00, 0x00
        /*0020*/ 	.byte	0x00, 0x00, 0x00, 0x00


//--------------------- .nv.info._Z29single_item_peu_utility_countPiS_S_S_S_S_iPbS0_ --------------------------
	.section	.nv.info._Z29single_item_peu_utility_countPiS_S_S_S_S_iPbS0_,"",@"SHT_CUDA_INFO"
	.sectionflags	@""
	.align	4


	//----- nvinfo : EIATTR_CUDA_API_VERSION
	.align		4
        /*0000*/ 	.byte	0x04, 0x37
        /*0002*/ 	.short	(.L_112 - .L_111)
.L_111:
        /*0004*/ 	.word	0x00000082


	//----- nvinfo : EIATTR_KPARAM_INFO
	.align		4
.L_112:
        /*0008*/ 	.byte	0x04, 0x17
        /*000a*/ 	.short	(.L_114 - .L_113)
.L_113:
        /*000c*/ 	.word	0x00000000
        /*0010*/ 	.short	0x0008
        /*0012*/ 	.short	0x0040
        /*0014*/ 	.byte	0x00, 0xf5, 0x21, 0x00


	//----- nvinfo : EIATTR_KPARAM_INFO
	.align		4
.L_114:
        /*0018*/ 	.byte	0x04, 0x17
        /*001a*/ 	.short	(.L_116 - .L_115)
.L_115:
        /*001c*/ 	.word	0x00000000
        /*0020*/ 	.short	0x0007
        /*0022*/ 	.short	0x0038
        /*0024*/ 	.byte	0x00, 0xf5, 0x21, 0x00


	//----- nvinfo : EIATTR_KPARAM_INFO
	.align		4
.L_116:
        /*0028*/ 	.byte	0x04, 0x17
        /*002a*/ 	.short	(.L_118 - .L_117)
.L_117:
        /*002c*/ 	.word	0x00000000
        /*0030*/ 	.short	0x0006
        /*0032*/ 	.short	0x0030
        /*0034*/ 	.byte	0x00, 0xf0, 0x11, 0x00


	//----- nvinfo : EIATTR_KPARAM_INFO
	.align		4
.L_118:
        /*0038*/ 	.byte	0x04, 0x17
        /*003a*/ 	.short	(.L_120 - .L_119)
.L_119:
        /*003c*/ 	.word	0x00000000
        /*0040*/ 	.short	0x0005
        /*0042*/ 	.short	0x0028
        /*0044*/ 	.byte	0x00, 0xf5, 0x21, 0x00


	//----- nvinfo : EIATTR_KPARAM_INFO
	.align		4
.L_120:
        /*0048*/ 	.byte	0x04, 0x17
        /*004a*/ 	.short	(.L_122 - .L_121)
.L_121:
        /*004c*/ 	.word	0x00000000
        /*0050*/ 	.short	0x0004
        /*0052*/ 	.short	0x0020
        /*0054*/ 	.byte	0x00, 0xf5, 0x21, 0x00


	//----- nvinfo : EIATTR_KPARAM_INFO
	.align		4
.L_122:
        /*0058*/ 	.byte	0x04, 0x17
        /*005a*/ 	.short	(.L_124 - .L_123)
.L_123:
        /*005c*/ 	.word	0x00000000
        /*0060*/ 	.short	0x0003
        /*0062*/ 	.short	0x0018
        /*0064*/ 	.byte	0x00, 0xf5, 0x21, 0x00


	//----- nvinfo : EIATTR_KPARAM_INFO
	.align		4
.L_124:
        /*0068*/ 	.byte	0x04, 0x17
        /*006a*/ 	.short	(.L_126 - .L_125)
.L_125:
        /*006c*/ 	.word	0x00000000
        /*0070*/ 	.short	0x0002
        /*0072*/ 	.short	0x0010
        /*0074*/ 	.byte	0x00, 0xf5, 0x21, 0x00


	//----- nvinfo : EIATTR_KPARAM_INFO
	.align		4
.L_126:
        /*0078*/ 	.byte	0x04, 0x17
        /*007a*/ 	.short	(.L_128 - .L_127)
.L_127:
        /*007c*/ 	.word	0x00000000
        /*0080*/ 	.short	0x0001
        /*0082*/ 	.short	0x0008
        /*0084*/ 	.byte	0x00, 0xf5, 0x21, 0x00


	//----- nvinfo : EIATTR_KPARAM_INFO
	.align		4
.L_128:
        /*0088*/ 	.byte	0x04, 0x17
        /*008a*/ 	.short	(.L_130 - .L_129)
.L_129:
        /*008c*/ 	.word	0x00000000
        /*0090*/ 	.short	0x0000
        /*0092*/ 	.short	0x0000
        /*0094*/ 	.byte	0x00, 0xf5, 0x21, 0x00


	//----- nvinfo : EIATTR_SPARSE_MMA_MASK
	.align		4
.L_130:
        /*0098*/ 	.byte	0x03, 0x50
        /*009a*/ 	.short	0x0000


	//----- nvinfo : EIATTR_MAXREG_COUNT
	.align		4
        /*009c*/ 	.byte	0x03, 0x1b
        /*009e*/ 	.short	0x00ff


	//----- nvinfo : EIATTR_NUM_BARRIERS
	.align		4
        /*00a0*/ 	.byte	0x02, 0x4c
        /*00a2*/ 	.byte	0x01
	.zero		1


	//----- nvinfo : EIATTR_MERCURY_ISA_VERSION
	.align		4
        /*00a4*/ 	.byte	0x03, 0x5f
        /*00a6*/ 	.short	0x0101


	//----- nvinfo : EIATTR_VRC_CTA_INIT_COUNT
	.align		4
        /*00a8*/ 	.byte	0x02, 0x4a
	.zero		1
	.zero		1


	//----- nvinfo : EIATTR_EXIT_INSTR_OFFSETS
	.align		4
        /*00ac*/ 	.byte	0x04, 0x1c
        /*00ae*/ 	.short	(.L_132 - .L_131)


	//   ....[0]....
.L_131:
        /*00b0*/ 	.word	0x00000400


	//   ....[1]....
        /*00b4*/ 	.word	0x000007e0


	//   ....[2]....
        /*00b8*/ 	.word	0x000009e0


	//   ....[3]....
        /*00bc*/ 	.word	0x00000a30


	//----- nvinfo : EIATTR_CRS_STACK_SIZE
	.align		4
.L_132:
        /*00c0*/ 	.byte	0x04, 0x1e
        /*00c2*/ 	.short	(.L_134 - .L_133)
.L_133:
        /*00c4*/ 	.word	0x00000000


	//----- nvinfo : EIATTR_CBANK_PARAM_SIZE
	.align		4
.L_134:
        /*00c8*/ 	.byte	0x03, 0x19
        /*00ca*/ 	.short	0x0048


	//----- nvinfo : EIATTR_PARAM_CBANK
	.align		4
        /*00cc*/ 	.byte	0x04, 0x0a
        /*00ce*/ 	.short	(.L_136 - .L_135)
	.align		4
.L_135:
        /*00d0*/ 	.word	index@(.nv.constant0._Z29single_item_peu_utility_countPiS_S_S_S_S_iPbS0_)
        /*00d4*/ 	.short	0x0380
        /*00d6*/ 	.short	0x0048


	//----- nvinfo : EIATTR_SW_WAR
	.align		4
.L_136:
        /*00d8*/ 	.byte	0x04, 0x36
        /*00da*/ 	.short	(.L_138 - .L_137)
.L_137:
        /*00dc*/ 	.word	0x00000008
.L_138:


//--------------------- .nv.info._Z33single_item_peu_utility_count_maxiPiS_S_S_S_S_S_S_S_S_S_S_S_S_Pb --------------------------
	.section	.nv.info._Z33single_item_peu_utility_count_maxiPiS_S_S_S_S_S_S_S_S_S_S_S_S_Pb,"",@"SHT_CUDA_INFO"
	.sectionflags	@""
	.align	4


	//----- nvinfo : EIATTR_CUDA_API_VERSION
	.align		4
        /*0000*/ 	.byte	0x04, 0x37
        /*0002*/ 	.short	(.L_140 - .L_139)
.L_139:
        /*0004*/ 	.word	0x00000082


	//----- nvinfo : EIATTR_KPARAM_INFO
	.align		4
.L_140:
        /*0008*/ 	.byte	0x04, 0x17
        /*000a*/ 	.short	(.L_142 - .L_141)
.L_141:
        /*000c*/ 	.word	0x00000000
        /*0010*/ 	.short	0x000f
        /*0012*/ 	.short	0x0078
        /*0014*/ 	.byte	0x00, 0xf5, 0x21, 0x00


	//----- nvinfo : EIATTR_KPARAM_INFO
	.align		4
.L_142:
        /*0018*/ 	.byte	0x04, 0x17
        /*001a*/ 	.short	(.L_144 - .L_143)
.L_143:
        /*001c*/ 	.word	0x00000000
        /*0020*/ 	.short	0x000e
        /*0022*/ 	.short	0x0070
        /*0024*/ 	.byte	0x00, 0xf5, 0x21, 0x00


	//----- nvinfo : EIATTR_KPARAM_INFO
	.align		4
.L_144:
        /*0028*/ 	.byte	0x04, 0x17
        /*002a*/ 	.short	(.L_146 - .L_145)
.L_145:
        /*002c*/ 	.word	0x00000000
        /*0030*/ 	.short	0x000d
        /*0032*/ 	.short	0x0068
        /*0034*/ 	.byte	0x00, 0xf5, 0x21, 0x00


	//----- nvinfo : EIATTR_KPARAM_INFO
	.align		4
.L_146:
        /*0038*/ 	.byte	0x04, 0x17
        /*003a*/ 	.short	(.L_148 - .L_147)
.L_147:
        /*003c*/ 	.word	0x00000000
        /*0040*/ 	.short	0x000c
        /*0042*/ 	.short	0x0060
        /*0044*/ 	.byte	0x00, 0xf5, 0x21, 0x00


	//----- nvinfo : EIATTR_KPARAM_INFO
	.align		4
.L_148:
        /*0048*/ 	.byte	0x04, 0x17
        /*004a*/ 	.short	(.L_150 - .L_149)
.L_149:
        /*004c*/ 	.word	0x00000000
        /*0050*/ 	.short	0x000b
        /*0052*/ 	.short	0x0058
        /*0054*/ 	.byte	0x00, 0xf5, 0x21, 0x00


	//----- nvinfo : EIATTR_KPARAM_INFO
	.align		4
.L_150:
        /*0058*/ 	.byte	0x04, 0x17
        /*005a*/ 	.short	(.L_152 - .L_151)
.L_151:
        /*005c*/ 	.word	0x00000000
        /*0060*/ 	.short	0x000a
        /*0062*/ 	.short	0x0050
        /*0064*/ 	.byte	0x00, 0xf5, 0x21, 0x00


	//----- nvinfo : EIATTR_KPARAM_INFO
	.align		4
.L_152:
        /*0068*/ 	.byte	0x04, 0x17
        /*006a*/ 	.short	(.L_154 - .L_153)
.L_153:
        /*006c*/ 	.word	0x00000000
        /*0070*/ 	.short	0x0009
        /*0072*/ 	.short	0x0048
        /*0074*/ 	.byte	0x00, 0xf5, 0x21, 0x00


	//----- nvinfo : EIATTR_KPARAM_INFO
	.align		4
.L_154:
        /*0078*/ 	.byte	0x04, 0x17
        /*007a*/ 	.short	(.L_156 - .L_155)
.L_155:
        /*007c*/ 	.word	0x00000000
        /*0080*/ 	.short	0x0008
        /*0082*/ 	.short	0x0040
        /*0084*/ 	.byte	0x00, 0xf5, 0x21, 0x00


	//----- nvinfo : EIATTR_KPARAM_INFO
	.align		4
.L_156:
        /*0088*/ 	.byte	0x04, 0x17
        /*008a*/ 	.short	(.L_158 - .L_157)
.L_157:
        /*008c*/ 	.word	0x00000000
        /*0090*/ 	.short	0x0007
        /*0092*/ 	.short	0x0038
        /*0094*/ 	.byte	0x00, 0xf5, 0x21, 0x00


	//----- nvinfo : EIATTR_KPARAM_INFO
	.align		4
.L_158:
        /*0098*/ 	.byte	0x04, 0x17
        /*009a*/ 	.short	(.L_160 - .L_159)
.L_159:
        /*009c*/ 	.word	0x00000000
        /*00a0*/ 	.short	0x0006
        /*00a2*/ 	.short	0x0030
        /*00a4*/ 	.byte	0x00, 0xf5, 0x21, 0x00


	//----- nvinfo : EIATTR_KPARAM_INFO
	.align		4
.L_160:
        /*00a8*/ 	.byte	0x04, 0x17
        /*00aa*/ 	.short	(.L_162 - .L_161)
.L_161:
        /*00ac*/ 	.word	0x00000000
        /*00b0*/ 	.short	0x0005
        /*00b2*/ 	.short	0x0028
        /*00b4*/ 	.byte	0x00, 0xf5, 0x21, 0x00


	//----- nvinfo : EIATTR_KPARAM_INFO
	.align		4
.L_162:
        /*00b8*/ 	.byte	0x04, 0x17
        /*00ba*/ 	.short	(.L_164 - .L_163)
.L_163:
        /*00bc*/ 	.word	0x00000000
        /*00c0*/ 	.short	0x0004
        /*00c2*/ 	.short	0x0020
        /*00c4*/ 	.byte	0x00, 0xf5, 0x21, 0x00


	//----- nvinfo : EIATTR_KPARAM_INFO
	.align		4
.L_164:
        /*00c8*/ 	.byte	0x04, 0x17
        /*00ca*/ 	.short	(.L_166 - .L_165)
.L_165:
        /*00cc*/ 	.word	0x00000000
        /*00d0*/ 	.short	0x0003
        /*00d2*/ 	.short	0x0018
        /*00d4*/ 	.byte	0x00, 0xf5, 0x21, 0x00


	//----- nvinfo : EIATTR_KPARAM_INFO
	.align		4
.L_166:
        /*00d8*/ 	.byte	0x04, 0x17
        /*00da*/ 	.short	(.L_168 - .L_167)
.L_167:
        /*00dc*/ 	.word	0x00000000
        /*00e0*/ 	.short	0x0002
        /*00e2*/ 	.short	0x0010
        /*00e4*/ 	.byte	0x00, 0xf5, 0x21, 0x00


	//----- nvinfo : EIATTR_KPARAM_INFO
	.align		4
.L_168:
        /*00e8*/ 	.byte	0x04, 0x17
        /*00ea*/ 	.short	(.L_170 - .L_169)
.L_169:
        /*00ec*/ 	.word	0x00000000
        /*00f0*/ 	.short	0x0001
        /*00f2*/ 	.short	0x0008
        /*00f4*/ 	.byte	0x00, 0xf5, 0x21, 0x00


	//----- nvinfo : EIATTR_KPARAM_INFO
	.align		4
.L_170:
        /*00f8*/ 	.byte	0x04, 0x17
        /*00fa*/ 	.short	(.L_172 - .L_171)
.L_171:
        /*00fc*/ 	.word	0x00000000
        /*0100*/ 	.short	0x0000
        /*0102*/ 	.short	0x0000
        /*0104*/ 	.byte	0x00, 0xf0, 0x11, 0x00


	//----- nvinfo : EIATTR_SPARSE_MMA_MASK
	.align		4
.L_172:
        /*0108*/ 	.byte	0x03, 0x50
        /*010a*/ 	.short	0x0000


	//----- nvinfo : EIATTR_MAXREG_COUNT
	.align		4
        /*010c*/ 	.byte	0x03, 0x1b
        /*010e*/ 	.short	0x00ff


	//----- nvinfo : EIATTR_NUM_BARRIERS
	.align		4
        /*0110*/ 	.byte	0x02, 0x4c
        /*0112*/ 	.byte	0x01
	.zero		1


	//----- nvinfo : EIATTR_MERCURY_ISA_VERSION
	.align		4
        /*0114*/ 	.byte	0x03, 0x5f
        /*0116*/ 	.short	0x0101


	//----- nvinfo : EIATTR_VRC_CTA_INIT_COUNT
	.align		4
        /*0118*/ 	.byte	0x02, 0x4a
	.zero		1
	.zero		1


	//----- nvinfo : EIATTR_EXIT_INSTR_OFFSETS
	.align		4
        /*011c*/ 	.byte	0x04, 0x1c
        /*011e*/ 	.short	(.L_174 - .L_173)


	//   ....[0]....
.L_173:
        /*0120*/ 	.word	0x000006d0


	//   ....[1]....
        /*0124*/ 	.word	0x00000db0


	//   ....[2]....
        /*0128*/ 	.word	0x00000ed0


	//   ....[3]....
        /*012c*/ 	.word	0x00000f20


	//----- nvinfo : EIATTR_CRS_STACK_SIZE
	.align		4
.L_174:
        /*0130*/ 	.byte	0x04, 0x1e
        /*0132*/ 	.short	(.L_176 - .L_175)
.L_175:
        /*0134*/ 	.word	0x00000000


	//----- nvinfo : EIATTR_CBANK_PARAM_SIZE
	.align		4
.L_176:
        /*0138*/ 	.byte	0x03, 0x19
        /*013a*/ 	.short	0x0080


	//----- nvinfo : EIATTR_PARAM_CBANK
	.align		4
        /*013c*/ 	.byte	0x04, 0x0a
        /*013e*/ 	.short	(.L_178 - .L_177)
	.align		4
.L_177:
        /*0140*/ 	.word	index@(.nv.constant0._Z33single_item_peu_utility_count_maxiPiS_S_S_S_S_S_S_S_S_S_S_S_S_Pb)
        /*0144*/ 	.short	0x0380
        /*0146*/ 	.short	0x0080


	//----- nvinfo : EIATTR_SW_WAR
	.align		4
.L_178:
        /*0148*/ 	.byte	0x04, 0x36
        /*014a*/ 	.short	(.L_180 - .L_179)
.L_179:
        /*014c*/ 	.word	0x00000008
.L_180:


//--------------------- .nv.info._Z18Arr_MultiplicationPiS_i --------------------------
	.section	.nv.info._Z18Arr_MultiplicationPiS_i,"",@"SHT_CUDA_INFO"
	.sectionflags	@""
	.align	4


	//----- nvinfo : EIATTR_CUDA_API_VERSION
	.align		4
        /*0000*/ 	.byte	0x04, 0x37
        /*0002*/ 	.short	(.L_182 - .L_181)
.L_181:
        /*0004*/ 	.word	0x00000082


	//----- nvinfo : EIATTR_KPARAM_INFO
	.align		4
.L_182:
        /*0008*/ 	.byte	0x04, 0x17
        /*000a*/ 	.short	(.L_184 - .L_183)
.L_183:
        /*000c*/ 	.word	0x00000000
        /*0010*/ 	.short	0x0002
        /*0012*/ 	.short	0x0010
        /*0014*/ 	.byte	0x00, 0xf0, 0x11, 0x00


	//----- nvinfo : EIATTR_KPARAM_INFO
	.align		4
.L_184:
        /*0018*/ 	.byte	0x04, 0x17
        /*001a*/ 	.short	(.L_186 - .L_185)
.L_185:
        /*001c*/ 	.word	0x00000000
        /*0020*/ 	.short	0x0001
        /*0022*/ 	.short	0x0008
        /*0024*/ 	.byte	0x00, 0xf5, 0x21, 0x00


	//----- nvinfo : EIATTR_KPARAM_INFO
	.align		4
.L_186:
        /*0028*/ 	.byte	0x04, 0x17
        /*002a*/ 	.short	(.L_188 - .L_187)
.L_187:
        /*002c*/ 	.word	0x00000000
        /*0030*/ 	.short	0x0000
        /*0032*/ 	.short	0x0000
        /*0034*/ 	.byte	0x00, 0xf5, 0x21, 0x00


	//----- nvinfo : EIATTR_SPARSE_MMA_MASK
	.align		4
.L_188:
        /*0038*/ 	.byte	0x03, 0x50
        /*003a*/ 	.short	0x0000


	//----- nvinfo : EIATTR_MAXREG_COUNT
	.align		4
        /*003c*/ 	.byte	0x03, 0x1b
        /*003e*/ 	.short	0x00ff


	//----- nvinfo : EIATTR_MERCURY_ISA_VERSION
	.align		4
        /*0040*/ 	.byte	0x03, 0x5f
        /*0042*/ 	.short	0x0101


	//----- nvinfo : EIATTR_VRC_CTA_INIT_COUNT
	.align		4
        /*0044*/ 	.byte	0x02, 0x4a
	.zero		1
	.zero		1


	//----- nvinfo : EIATTR_EXIT_INSTR_OFFSETS
	.align		4
        /*0048*/ 	.byte	0x04, 0x1c
        /*004a*/ 	.short	(.L_190 - .L_189)


	//   ....[0]....
.L_189:
        /*004c*/ 	.word	0x00000070


	//   ....[1]....
        /*0050*/ 	.word	0x00000110


	//----- nvinfo : EIATTR_CBANK_PARAM_SIZE
	.align		4
.L_190:
        /*0054*/ 	.byte	0x03, 0x19
        /*0056*/ 	.short	0x0014


	//----- nvinfo : EIATTR_PARAM_CBANK
	.align		4
        /*0058*/ 	.byte	0x04, 0x0a
        /*005a*/ 	.short	(.L_192 - .L_191)
	.align		4
.L_191:
        /*005c*/ 	.word	index@(.nv.constant0._Z18Arr_MultiplicationPiS_i)
        /*0060*/ 	.short	0x0380
        /*0062*/ 	.short	0x0014


	//----- nvinfo : EIATTR_SW_WAR
	.align		4
.L_192:
        /*0064*/ 	.byte	0x04, 0x36
        /*0066*/ 	.short	(.L_194 - .L_193)
.L_193:
        /*0068*/ 	.word	0x00000008
.L_194:


//--------------------- .nv.info._Z17reduceSum2DkernelPKiPii --------------------------
	.section	.nv.info._Z17reduceSum2DkernelPKiPii,"",@"SHT_CUDA_INFO"
	.sectionflags	@""
	.align	4


	//----- nvinfo : EIATTR_CUDA_API_VERSION
	.align		4
        /*0000*/ 	.byte	0x04, 0x37
        /*0002*/ 	.short	(.L_196 - .L_195)
.L_195:
        /*0004*/ 	.word	0x00000082


	//----- nvinfo : EIATTR_KPARAM_INFO
	.align		4
.L_196:
        /*0008*/ 	.byte	0x04, 0x17
        /*000a*/ 	.short	(.L_198 - .L_197)
.L_197:
        /*000c*/ 	.word	0x00000000
        /*0010*/ 	.short	0x0002
        /*0012*/ 	.short	0x0010
        /*0014*/ 	.byte	0x00, 0xf0, 0x11, 0x00


	//----- nvinfo : EIATTR_KPARAM_INFO
	.align		4
.L_198:
        /*0018*/ 	.byte	0x04, 0x17
        /*001a*/ 	.short	(.L_200 - .L_199)
.L_199:
        /*001c*/ 	.word	0x00000000
        /*0020*/ 	.short	0x0001
        /*0022*/ 	.short	0x0008
        /*0024*/ 	.byte	0x00, 0xf5, 0x21, 0x00


	//----- nvinfo : EIATTR_KPARAM_INFO
	.align		4
.L_200:
        /*0028*/ 	.byte	0x04, 0x17
        /*002a*/ 	.short	(.L_202 - .L_201)
.L_201:
        /*002c*/ 	.word	0x00000000
        /*0030*/ 	.short	0x0000
        /*0032*/ 	.short	0x0000
        /*0034*/ 	.byte	0x00, 0xf5, 0x21, 0x00


	//----- nvinfo : EIATTR_SPARSE_MMA_MASK
	.align		4
.L_202:
        /*0038*/ 	.byte	0x03, 0x50
        /*003a*/ 	.short	0x0000


	//----- nvinfo : EIATTR_MAXREG_COUNT
	.align		4
        /*003c*/ 	.byte	0x03, 0x1b
        /*003e*/ 	.short	0x00ff


	//----- nvinfo : EIATTR_NUM_BARRIERS
	.align		4
        /*0040*/ 	.byte	0x02, 0x4c
        /*0042*/ 	.byte	0x01
	.zero		1


	//----- nvinfo : EIATTR_MERCURY_ISA_VERSION
	.align		4
        /*0044*/ 	.byte	0x03, 0x5f
        /*0046*/ 	.short	0x0101


	//----- nvinfo : EIATTR_VRC_CTA_INIT_COUNT
	.align		4
        /*0048*/ 	.byte	0x02, 0x4a
	.zero		1
	.zero		1


	//----- nvinfo : EIATTR_EXIT_INSTR_OFFSETS
	.align		4
        /*004c*/ 	.byte	0x04, 0x1c
        /*004e*/ 	.short	(.L_204 - .L_203)


	//   ....[0]....
.L_203:
        /*0050*/ 	.word	0x00000280


	//   ....[1]....
        /*0054*/ 	.word	0x000004e0


	//   ....[2]....
        /*0058*/ 	.word	0x00000560


	//----- nvinfo : EIATTR_CBANK_PARAM_SIZE
	.align		4
.L_204:
        /*005c*/ 	.byte	0x03, 0x19
        /*005e*/ 	.short	0x0014


	//----- nvinfo : EIATTR_PARAM_CBANK
	.align		4
        /*0060*/ 	.byte	0x04, 0x0a
        /*0062*/ 	.short	(.L_206 - .L_205)
	.align		4
.L_205:
        /*0064*/ 	.word	index@(.nv.constant0._Z17reduceSum2DkernelPKiPii)
        /*0068*/ 	.short	0x0380
        /*006a*/ 	.short	0x0014


	//----- nvinfo : EIATTR_SW_WAR
	.align		4
.L_206:
        /*006c*/ 	.byte	0x04, 0x36
        /*006e*/ 	.short	(.L_208 - .L_207)
.L_207:
        /*0070*/ 	.word	0x00000008
.L_208:


//--------------------- .nv.info._Z23single_item_TSU_pruningiiPiS_S_S_ --------------------------
	.section	.nv.info._Z23single_item_TSU_pruningiiPiS_S_S_,"",@"SHT_CUDA_INFO"
	.sectionflags	@""
	.align	4


	//----- nvinfo : EIATTR_CUDA_API_VERSION
	.align		4
        /*0000*/ 	.byte	0x04, 0x37
        /*0002*/ 	.short	(.L_210 - .L_209)
.L_209:
        /*0004*/ 	.word	0x00000082


	//----- nvinfo : EIATTR_KPARAM_INFO
	.align		4
.L_210:
        /*0008*/ 	.byte	0x04, 0x17
        /*000a*/ 	.short	(.L_212 - .L_211)
.L_211:
        /*000c*/ 	.word	0x00000000
        /*0010*/ 	.short	0x0005
        /*0012*/ 	.short	0x0020
        /*0014*/ 	.byte	0x00, 0xf5, 0x21, 0x00


	//----- nvinfo : EIATTR_KPARAM_INFO
	.align		4
.L_212:
        /*0018*/ 	.byte	0x04, 0x17
        /*001a*/ 	.short	(.L_214 - .L_213)
.L_213:
        /*001c*/ 	.word	0x00000000
        /*0020*/ 	.short	0x0004
        /*0022*/ 	.short	0x0018
        /*0024*/ 	.byte	0x00, 0xf5, 0x21, 0x00


	//----- nvinfo : EIATTR_KPARAM_INFO
	.align		4
.L_214:
        /*0028*/ 	.byte	0x04, 0x17
        /*002a*/ 	.short	(.L_216 - .L_215)
.L_215:
        /*002c*/ 	.word	0x00000000
        /*0030*/ 	.short	0x0003
        /*0032*/ 	.short	0x0010
        /*0034*/ 	.byte	0x00, 0xf5, 0x21, 0x00


	//----- nvinfo : EIATTR_KPARAM_INFO
	.align		4
.L_216:
        /*0038*/ 	.byte	0x04, 0x17
        /*003a*/ 	.short	(.L_218 - .L_217)
.L_217:
        /*003c*/ 	.word	0x00000000
        /*0040*/ 	.short	0x0002
        /*0042*/ 	.short	0x0008
        /*0044*/ 	.byte	0x00, 0xf5, 0x21, 0x00


	//----- nvinfo : EIATTR_KPARAM_INFO
	.align		4
.L_218:
        /*0048*/ 	.byte	0x04, 0x17
        /*004a*/ 	.short	(.L_220 - .L_219)
.L_219:
        /*004c*/ 	.word	0x00000000
        /*0050*/ 	.short	0x0001
        /*0052*/ 	.short	0x0004
        /*0054*/ 	.byte	0x00, 0xf0, 0x11, 0x00


	//----- nvinfo : EIATTR_KPARAM_INFO
	.align		4
.L_220:
        /*0058*/ 	.byte	0x04, 0x17
        /*005a*/ 	.short	(.L_222 - .L_221)
.L_221:
        /*005c*/ 	.word	0x00000000
        /*0060*/ 	.short	0x0000
        /*0062*/ 	.short	0x0000
        /*0064*/ 	.byte	0x00, 0xf0, 0x11, 0x00


	//----- nvinfo : EIATTR_SPARSE_MMA_MASK
	.align		4
.L_222:
        /*0068*/ 	.byte	0x03, 0x50
        /*006a*/ 	.short	0x0000


	//----- nvinfo : EIATTR_MAXREG_COUNT
	.align		4
        /*006c*/ 	.byte	0x03, 0x1b
        /*006e*/ 	.short	0x00ff


	//----- nvinfo : EIATTR_MERCURY_ISA_VERSION
	.align		4
        /*0070*/ 	.byte	0x03, 0x5f
        /*0072*/ 	.short	0x0101


	//----- nvinfo : EIATTR_VRC_CTA_INIT_COUNT
	.align		4
        /*0074*/ 	.byte	0x02, 0x4a
	.zero		1
	.zero		1


	//----- nvinfo : EIATTR_EXIT_INSTR_OFFSETS
	.align		4
        /*0078*/ 	.byte	0x04, 0x1c
        /*007a*/ 	.short	(.L_224 - .L_223)


	//   ....[0]....
.L_223:
        /*007c*/ 	.word	0x00000040


	//   ....[1]....
        /*0080*/ 	.word	0x000001b0


	//----- nvinfo : EIATTR_CRS_STACK_SIZE
	.align		4
.L_224:
        /*0084*/ 	.byte	0x04, 0x1e
        /*0086*/ 	.short	(.L_226 - .L_225)
.L_225:
        /*0088*/ 	.word	0x00000000


	//----- nvinfo : EIATTR_CBANK_PARAM_SIZE
	.align		4
.L_226:
        /*008c*/ 	.byte	0x03, 0x19
        /*008e*/ 	.short	0x0028


	//----- nvinfo : EIATTR_PARAM_CBANK
	.align		4
        /*0090*/ 	.byte	0x04, 0x0a
        /*0092*/ 	.short	(.L_228 - .L_227)
	.align		4
.L_227:
        /*0094*/ 	.word	index@(.nv.constant0._Z23single_item_TSU_pruningiiPiS_S_S_)
        /*0098*/ 	.short	0x0380
        /*009a*/ 	.short	0x0028


	//----- nvinfo : EIATTR_SW_WAR
	.align		4
.L_228:
        /*009c*/ 	.byte	0x04, 0x36
        /*009e*/ 	.short	(.L_230 - .L_229)
.L_229:
        /*00a0*/ 	.word	0x00000008
.L_230:


//--------------------- .nv.info._Z49sum_i_candidate_TSU_chain_sid_num_Segments_LargeNPKiS0_iiPi --------------------------
	.section	.nv.info._Z49sum_i_candidate_TSU_chain_sid_num_Segments_LargeNPKiS0_iiPi,"",@"SHT_CUDA_INFO"
	.sectionflags	@""
	.align	4


	//----- nvinfo : EIATTR_CUDA_API_VERSION
	.align		4
        /*0000*/ 	.byte	0x04, 0x37
        /*0002*/ 	.short	(.L_232 - .L_231)
.L_231:
        /*0004*/ 	.word	0x00000082


	//----- nvinfo : EIATTR_KPARAM_INFO
	.align		4
.L_232:
        /*0008*/ 	.byte	0x04, 0x17
        /*000a*/ 	.short	(.L_234 - .L_233)
.L_233:
        /*000c*/ 	.word	0x00000000
        /*0010*/ 	.short	0x0004
        /*0012*/ 	.short	0x0018
        /*0014*/ 	.byte	0x00, 0xf5, 0x21, 0x00


	//----- nvinfo : EIATTR_KPARAM_INFO
	.align		4
.L_234:
        /*0018*/ 	.byte	0x04, 0x17
        /*001a*/ 	.short	(.L_236 - .L_235)
.L_235:
        /*001c*/ 	.word	0x00000000
        /*0020*/ 	.short	0x0003
        /*0022*/ 	.short	0x0014
        /*0024*/ 	.byte	0x00, 0xf0, 0x11, 0x00


	//----- nvinfo : EIATTR_KPARAM_INFO
	.align		4
.L_236:
        /*0028*/ 	.byte	0x04, 0x17
        /*002a*/ 	.short	(.L_238 - .L_237)
.L_237:
        /*002c*/ 	.word	0x00000000
        /*0030*/ 	.short	0x0002
        /*0032*/ 	.short	0x0010
        /*0034*/ 	.byte	0x00, 0xf0, 0x11, 0x00


	//----- nvinfo : EIATTR_KPARAM_INFO
	.align		4
.L_238:
        /*0038*/ 	.byte	0x04, 0x17
        /*003a*/ 	.short	(.L_240 - .L_239)
.L_239:
        /*003c*/ 	.word	0x00000000
        /*0040*/ 	.short	0x0001
        /*0042*/ 	.short	0x0008
        /*0044*/ 	.byte	0x00, 0xf5, 0x21, 0x00


	//----- nvinfo : EIATTR_KPARAM_INFO
	.align		4
.L_240:
        /*0048*/ 	.byte	0x04, 0x17
        /*004a*/ 	.short	(.L_242 - .L_241)
.L_241:
        /*004c*/ 	.word	0x00000000
        /*0050*/ 	.short	0x0000
        /*0052*/ 	.short	0x0000
        /*0054*/ 	.byte	0x00, 0xf5, 0x21, 0x00


	//----- nvinfo : EIATTR_SPARSE_MMA_MASK
	.align		4
.L_242:
        /*0058*/ 	.byte	0x03, 0x50
        /*005a*/ 	.short	0x0000


	//----- nvinfo : EIATTR_MAXREG_COUNT
	.align		4
        /*005c*/ 	.byte	0x03, 0x1b
        /*005e*/ 	.short	0x00ff


	//----- nvinfo : EIATTR_MERCURY_ISA_VERSION
	.align		4
        /*0060*/ 	.byte	0x03, 0x5f
        /*0062*/ 	.short	0x0101


	//----- nvinfo : EIATTR_VRC_CTA_INIT_COUNT
	.align		4
        /*0064*/ 	.byte	0x02, 0x4a
	.zero		1
	.zero		1


	//----- nvinfo : EIATTR_EXIT_INSTR_OFFSETS
	.align		4
        /*0068*/ 	.byte	0x04, 0x1c
        /*006a*/ 	.short	(.L_244 - .L_243)


	//   ....[0]....
.L_243:
        /*006c*/ 	.word	0x00000090


	//   ....[1]....
        /*0070*/ 	.word	0x00000b30


	//----- nvinfo : EIATTR_CRS_STACK_SIZE
	.align		4
.L_244:
        /*0074*/ 	.byte	0x04, 0x1e
        /*0076*/ 	.short	(.L_246 - .L_245)
.L_245:
        /*0078*/ 	.word	0x00000000


	//----- nvinfo : EIATTR_CBANK_PARAM_SIZE
	.align		4
.L_246:
        /*007c*/ 	.byte	0x03, 0x19
        /*007e*/ 	.short	0x0020


	//----- nvinfo : EIATTR_PARAM_CBANK
	.align		4
        /*0080*/ 	.byte	0x04, 0x0a
        /*0082*/ 	.short	(.L_248 - .L_247)
	.align		4
.L_247:
        /*0084*/ 	.word	index@(.nv.constant0._Z49sum_i_candidate_TSU_chain_sid_num_Segments_LargeNPKiS0_iiPi)
        /*0088*/ 	.short	0x0380
        /*008a*/ 	.short	0x0020


	//----- nvinfo : EIATTR_SW_WAR
	.align		4
.L_248:
        /*008c*/ 	.byte	0x04, 0x36
        /*008e*/ 	.short	(.L_250 - .L_249)
.L_249:
        /*0090*/ 	.word	0x00000008
.L_250:


//--------------------- .nv.info._Z29count_single_item_i_candidateiPiS_S_S_S_S_S_S_S_S_S_S_S_S_S_S_S_PbS_S_S_ --------------------------
	.section	.nv.info._Z29count_single_item_i_candidateiPiS_S_S_S_S_S_S_S_S_S_S_S_S_S_S_S_PbS_S_S_,"",@"SHT_CUDA_INFO"
	.sectionflags	@""
	.align	4


	//----- nvinfo : EIATTR_CUDA_API_VERSION
	.align		4
        /*0000*/ 	.byte	0x04, 0x37
        /*0002*/ 	.short	(.L_252 - .L_251)
.L_251:
        /*0004*/ 	.word	0x00000082


	//----- nvinfo : EIATTR_KPARAM_INFO
	.align		4
.L_252:
        /*0008*/ 	.byte	0x04, 0x17
        /*000a*/ 	.short	(.L_254 - .L_253)
.L_253:
        /*000c*/ 	.word	0x00000000
        /*0010*/ 	.short	0x0015
        /*0012*/ 	.short	0x00a8
        /*0014*/ 	.byte	0x00, 0xf5, 0x21, 0x00


	//----- nvinfo : EIATTR_KPARAM_INFO
	.align		4
.L_254:
        /*0018*/ 	.byte	0x04, 0x17
        /*001a*/ 	.short	(.L_256 - .L_255)
.L_255:
        /*001c*/ 	.word	0x00000000
        /*0020*/ 	.short	0x0014
        /*0022*/ 	.short	0x00a0
        /*0024*/ 	.byte	0x00, 0xf5, 0x21, 0x00


	//----- nvinfo : EIATTR_KPARAM_INFO
	.align		4
.L_256:
        /*0028*/ 	.byte	0x04, 0x17
        /*002a*/ 	.short	(.L_258 - .L_257)
.L_257:
        /*002c*/ 	.word	0x00000000
        /*0030*/ 	.short	0x0013
        /*0032*/ 	.short	0x0098
        /*0034*/ 	.byte	0x00, 0xf5, 0x21, 0x00


	//----- nvinfo : EIATTR_KPARAM_INFO
	.align		4
.L_258:
        /*0038*/ 	.byte	0x04, 0x17
        /*003a*/ 	.short	(.L_260 - .L_259)
.L_259:
        /*003c*/ 	.word	0x00000000
        /*0040*/ 	.short	0x0012
        /*0042*/ 	.short	0x0090
        /*0044*/ 	.byte	0x00, 0xf5, 0x21, 0x00


	//----- nvinfo : EIATTR_KPARAM_INFO
	.align		4
.L_260:
        /*0048*/ 	.byte	0x04, 0x17
        /*004a*/ 	.short	(.L_262 - .L_261)
.L_261:
        /*004c*/ 	.word	0x00000000
        /*0050*/ 	.short	0x0011
        /*0052*/ 	.short	0x0088
        /*0054*/ 	.byte	0x00, 0xf5, 0x21, 0x00


	//----- nvinfo : EIATTR_KPARAM_INFO
	.align		4
.L_262:
        /*0058*/ 	.byte	0x04, 0x17
        /*005a*/ 	.short	(.L_264 - .L_263)
.L_263:
        /*005c*/ 	.word	0x00000000
        /*0060*/ 	.short	0x0010
        /*0062*/ 	.short	0x0080
        /*0064*/ 	.byte	0x00, 0xf5, 0x21, 0x00


	//----- nvinfo : EIATTR_KPARAM_INFO
	.align		4
.L_264:
        /*0068*/ 	.byte	0x04, 0x17
        /*006a*/ 	.short	(.L_266 - .L_265)
.L_265:
        /*006c*/ 	.word	0x00000000
        /*0070*/ 	.short	0x000f
        /*0072*/ 	.short	0x0078
        /*0074*/ 	.byte	0x00, 0xf5, 0x21, 0x00


	//----- nvinfo : EIATTR_KPARAM_INFO
	.align		4
.L_266:
        /*0078*/ 	.byte	0x04, 0x17
        /*007a*/ 	.short	(.L_268 - .L_267)
.L_267:
        /*007c*/ 	.word	0x00000000
        /*0080*/ 	.short	0x000e
        /*0082*/ 	.short	0x0070
        /*0084*/ 	.byte	0x00, 0xf5, 0x21, 0x00


	//----- nvinfo : EIATTR_KPARAM_INFO
	.align		4
.L_268:
        /*0088*/ 	.byte	0x04, 0x17
        /*008a*/ 	.short	(.L_270 - .L_269)
.L_269:
        /*008c*/ 	.word	0x00000000
        /*0090*/ 	.short	0x000d
        /*0092*/ 	.short	0x0068
        /*0094*/ 	.byte	0x00, 0xf5, 0x21, 0x00


	//----- nvinfo : EIATTR_KPARAM_INFO
	.align		4
.L_270:
        /*0098*/ 	.byte	0x04, 0x17
        /*009a*/ 	.short	(.L_272 - .L_271)
.L_271:
        /*009c*/ 	.word	0x00000000
        /*00a0*/ 	.short	0x000c
        /*00a2*/ 	.short	0x0060
        /*00a4*/ 	.byte	0x00, 0xf5, 0x21, 0x00


	//----- nvinfo : EIATTR_KPARAM_INFO
	.align		4
.L_272:
        /*00a8*/ 	.byte	0x04, 0x17
        /*00aa*/ 	.short	(.L_274 - .L_273)
.L_273:
        /*00ac*/ 	.word	0x00000000
        /*00b0*/ 	.short	0x000b
        /*00b2*/ 	.short	0x0058
        /*00b4*/ 	.byte	0x00, 0xf5, 0x21, 0x00


	//----- nvinfo : EIATTR_KPARAM_INFO
	.align		4
.L_274:
        /*00b8*/ 	.byte	0x04, 0x17
        /*00ba*/ 	.short	(.L_276 - .L_275)
.L_275:
        /*00bc*/ 	.word	0x00000000
        /*00c0*/ 	.short	0x000a
        /*00c2*/ 	.short	0x0050
        /*00c4*/ 	.byte	0x00, 0xf5, 0x21, 0x00


	//----- nvinfo : EIATTR_KPARAM_INFO
	.align		4
.L_276:
        /*00c8*/ 	.byte	0x04, 0x17
        /*00ca*/ 	.short	(.L_278 - .L_277)
.L_277:
        /*00cc*/ 	.word	0x00000000
        /*00d0*/ 	.short	0x0009
        /*00d2*/ 	.short	0x0048
        /*00d4*/ 	.byte	0x00, 0xf5, 0x21, 0x00


	//----- nvinfo : EIATTR_KPARAM_INFO
	.align		4
.L_278:
        /*00d8*/ 	.byte	0x04, 0x17
        /*00da*/ 	.short	(.L_280 - .L_279)
.L_279:
        /*00dc*/ 	.word	0x00000000
        /*00e0*/ 	.short	0x0008
        /*00e2*/ 	.short	0x0040
        /*00e4*/ 	.byte	0x00, 0xf5, 0x21, 0x00


	//----- nvinfo : EIATTR_KPARAM_INFO
	.align		4
.L_280:
        /*00e8*/ 	.byte	0x04, 0x17
        /*00ea*/ 	.short	(.L_282 - .L_281)
.L_281:
        /*00ec*/ 	.word	0x00000000
        /*00f0*/ 	.short	0x0007
        /*00f2*/ 	.short	0x0038
        /*00f4*/ 	.byte	0x00, 0xf5, 0x21, 0x00


	//----- nvinfo : EIATTR_KPARAM_INFO
	.align		4
.L_282:
        /*00f8*/ 	.byte	0x04, 0x17
        /*00fa*/ 	.short	(.L_284 - .L_283)
.L_283:
        /*00fc*/ 	.word	0x00000000
        /*0100*/ 	.short	0x0006
        /*0102*/ 	.short	0x0030
        /*0104*/ 	.byte	0x00, 0xf5, 0x21, 0x00


	//----- nvinfo : EIATTR_KPARAM_INFO
	.align		4
.L_284:
        /*0108*/ 	.byte	0x04, 0x17
        /*010a*/ 	.short	(.L_286 - .L_285)
.L_285:
        /*010c*/ 	.word	0x00000000
        /*0110*/ 	.short	0x0005
        /*0112*/ 	.short	0x0028
        /*0114*/ 	.byte	0x00, 0xf5, 0x21, 0x00


	//----- nvinfo : EIATTR_KPARAM_INFO
	.align		4
.L_286:
        /*0118*/ 	.byte	0x04, 0x17
        /*011a*/ 	.short	(.L_288 - .L_287)
.L_287:
        /*011c*/ 	.word	0x00000000
        /*0120*/ 	.short	0x0004
        /*0122*/ 	.short	0x0020
        /*0124*/ 	.byte	0x00, 0xf5, 0x21, 0x00


	//----- nvinfo : EIATTR_KPARAM_INFO
	.align		4
.L_288:
        /*0128*/ 	.byte	0x04, 0x17
        /*012a*/ 	.short	(.L_290 - .L_289)
.L_289:
        /*012c*/ 	.word	0x00000000
        /*0130*/ 	.short	0x0003
        /*0132*/ 	.short	0x0018
        /*0134*/ 	.byte	0x00, 0xf5, 0x21, 0x00


	//----- nvinfo : EIATTR_KPARAM_INFO
	.align		4
.L_290:
        /*0138*/ 	.byte	0x04, 0x17
        /*013a*/ 	.short	(.L_292 - .L_291)
.L_291:
        /*013c*/ 	.word	0x00000000
        /*0140*/ 	.short	0x0002
        /*0142*/ 	.short	0x0010
        /*0144*/ 	.byte	0x00, 0xf5, 0x21, 0x00


	//----- nvinfo : EIATTR_KPARAM_INFO
	.align		4
.L_292:
        /*0148*/ 	.byte	0x04, 0x17
        /*014a*/ 	.short	(.L_294 - .L_293)
.L_293:
        /*014c*/ 	.word	0x00000000
        /*0150*/ 	.short	0x0001
        /*0152*/ 	.short	0x0008
        /*0154*/ 	.byte	0x00, 0xf5, 0x21, 0x00


	//----- nvinfo : EIATTR_KPARAM_INFO
	.align		4
.L_294:
        /*0158*/ 	.byte	0x04, 0x17
        /*015a*/ 	.short	(.L_296 - .L_295)
.L_295:
        /*015c*/ 	.word	0x00000000
        /*0160*/ 	.short	0x0000
        /*0162*/ 	.short	0x0000
        /*0164*/ 	.byte	0x00, 0xf0, 0x11, 0x00


	//----- nvinfo : EIATTR_SPARSE_MMA_MASK
	.align		4
.L_296:
        /*0168*/ 	.byte	0x03, 0x50
        /*016a*/ 	.short	0x0000


	//----- nvinfo : EIATTR_MAXREG_COUNT
	.align		4
        /*016c*/ 	.byte	0x03, 0x1b
        /*016e*/ 	.short	0x00ff


	//----- nvinfo : EIATTR_MERCURY_ISA_VERSION
	.align		4
        /*0170*/ 	.byte	0x03, 0x5f
        /*0172*/ 	.short	0x0101


	//----- nvinfo : EIATTR_VRC_CTA_INIT_COUNT
	.align		4
        /*0174*/ 	.byte	0x02, 0x4a
	.zero		1
	.zero		1


	//----- nvinfo : EIATTR_EXIT_INSTR_OFFSETS
	.align		4
        /*0178*/ 	.byte	0x04, 0x1c
        /*017a*/ 	.short	(.L_298 - .L_297)


	//   ....[0]....
.L_297:
        /*017c*/ 	.word	0x00000160


	//   ....[1]....
        /*0180*/ 	.word	0x00000680


	//----- nvinfo : EIATTR_CRS_STACK_SIZE
	.align		4
.L_298:
        /*0184*/ 	.byte	0x04, 0x1e
        /*0186*/ 	.short	(.L_300 - .L_299)
.L_299:
        /*0188*/ 	.word	0x00000000


	//----- nvinfo : EIATTR_CBANK_PARAM_SIZE
	.align		4
.L_300:
        /*018c*/ 	.byte	0x03, 0x19
        /*018e*/ 	.short	0x00b0


	//----- nvinfo : EIATTR_PARAM_CBANK
	.align		4
        /*0190*/ 	.byte	0x04, 0x0a
        /*0192*/ 	.short	(.L_302 - .L_301)
	.align		4
.L_301:
        /*0194*/ 	.word	index@(.nv.constant0._Z29count_single_item_i_candidateiPiS_S_S_S_S_S_S_S_S_S_S_S_S_S_S_S_PbS_S_S_)
        /*0198*/ 	.short	0x0380
        /*019a*/ 	.short	0x00b0


	//----- nvinfo : EIATTR_SW_WAR
	.align		4
.L_302:
        /*019c*/ 	.byte	0x04, 0x36
        /*019e*/ 	.short	(.L_304 - .L_303)
.L_303:
        /*01a0*/ 	.word	0x00000008
.L_304:


//--------------------- .nv.info._Z29count_single_item_s_candidateiPiS_S_S_S_S_S_S_S_S_S_S_S_S_S_PbS_S_S_S_S_ --------------------------
	.section	.nv.info._Z29count_single_item_s_candidateiPiS_S_S_S_S_S_S_S_S_S_S_S_S_S_PbS_S_S_S_S_,"",@"SHT_CUDA_INFO"
	.sectionflags	@""
	.align	4


	//----- nvinfo : EIATTR_CUDA_API_VERSION
	.align		4
        /*0000*/ 	.byte	0x04, 0x37
        /*0002*/ 	.short	(.L_306 - .L_305)
.L_305:
        /*0004*/ 	.word	0x00000082


	//----- nvinfo : EIATTR_KPARAM_INFO
	.align		4
.L_306:
        /*0008*/ 	.byte	0x04, 0x17
        /*000a*/ 	.short	(.L_308 - .L_307)
.L_307:
        /*000c*/ 	.word	0x00000000
        /*0010*/ 	.short	0x0015
        /*0012*/ 	.short	0x00a8
        /*0014*/ 	.byte	0x00, 0xf5, 0x21, 0x00


	//----- nvinfo : EIATTR_KPARAM_INFO
	.align		4
.L_308:
        /*0018*/ 	.byte	0x04, 0x17
        /*001a*/ 	.short	(.L_310 - .L_309)
.L_309:
        /*001c*/ 	.word	0x00000000
        /*0020*/ 	.short	0x0014
        /*0022*/ 	.short	0x00a0
        /*0024*/ 	.byte	0x00, 0xf5, 0x21, 0x00


	//----- nvinfo : EIATTR_KPARAM_INFO
	.align		4
.L_310:
        /*0028*/ 	.byte	0x04, 0x17
        /*002a*/ 	.short	(.L_312 - .L_311)
.L_311:
        /*002c*/ 	.word	0x00000000
        /*0030*/ 	.short	0x0013
        /*0032*/ 	.short	0x0098
        /*0034*/ 	.byte	0x00, 0xf5, 0x21, 0x00


	//----- nvinfo : EIATTR_KPARAM_INFO
	.align		4
.L_312:
        /*0038*/ 	.byte	0x04, 0x17
        /*003a*/ 	.short	(.L_314 - .L_313)
.L_313:
        /*003c*/ 	.word	0x00000000
        /*0040*/ 	.short	0x0012
        /*0042*/ 	.short	0x0090
        /*0044*/ 	.byte	0x00, 0xf5, 0x21, 0x00


	//----- nvinfo : EIATTR_KPARAM_INFO
	.align		4
.L_314:
        /*0048*/ 	.byte	0x04, 0x17
        /*004a*/ 	.short	(.L_316 - .L_315)
.L_315:
        /*004c*/ 	.word	0x00000000
        /*0050*/ 	.short	0x0011
        /*0052*/ 	.short	0x0088
        /*0054*/ 	.byte	0x00, 0xf5, 0x21, 0x00


	//----- nvinfo : EIATTR_KPARAM_INFO
	.align		4
.L_316:
        /*0058*/ 	.byte	0x04, 0x17
        /*005a*/ 	.short	(.L_318 - .L_317)
.L_317:
        /*005c*/ 	.word	0x00000000
        /*0060*/ 	.short	0x0010
        /*0062*/ 	.short	0x0080
        /*0064*/ 	.byte	0x00, 0xf5, 0x21, 0x00


	//----- nvinfo : EIATTR_KPARAM_INFO
	.align		4
.L_318:
        /*0068*/ 	.byte	0x04, 0x17
        /*006a*/ 	.short	(.L_320 - .L_319)
.L_319:
        /*006c*/ 	.word	0x00000000
        /*0070*/ 	.short	0x000f
        /*0072*/ 	.short	0x0078
        /*0074*/ 	.byte	0x00, 0xf5, 0x21, 0x00


	//----- nvinfo : EIATTR_KPARAM_INFO
	.align		4
.L_320:
        /*0078*/ 	.byte	0x04, 0x17
        /*007a*/ 	.short	(.L_322 - .L_321)
.L_321:
        /*007c*/ 	.word	0x00000000
        /*0080*/ 	.short	0x000e
        /*0082*/ 	.short	0x0070
        /*0084*/ 	.byte	0x00, 0xf5, 0x21, 0x00


	//----- nvinfo : EIATTR_KPARAM_INFO
	.align		4
.L_322:
        /*0088*/ 	.byte	0x04, 0x17
        /*008a*/ 	.short	(.L_324 - .L_323)
.L_323:
        /*008c*/ 	.word	0x00000000
        /*0090*/ 	.short	0x000d
        /*0092*/ 	.short	0x0068
        /*0094*/ 	.byte	0x00, 0xf5, 0x21, 0x00


	//----- nvinfo : EIATTR_KPARAM_INFO
	.align		4
.L_324:
        /*0098*/ 	.byte	0x04, 0x17
        /*009a*/ 	.short	(.L_326 - .L_325)
.L_325:
        /*009c*/ 	.word	0x00000000
        /*00a0*/ 	.short	0x000c
        /*00a2*/ 	.short	0x0060
        /*00a4*/ 	.byte	0x00, 0xf5, 0x21, 0x00


	//----- nvinfo : EIATTR_KPARAM_INFO
	.align		4
.L_326:
        /*00a8*/ 	.byte	0x04, 0x17
        /*00aa*/ 	.short	(.L_328 - .L_327)
.L_327:
        /*00ac*/ 	.word	0x00000000
        /*00b0*/ 	.short	0x000b
        /*00b2*/ 	.short	0x0058
        /*00b4*/ 	.byte	0x00, 0xf5, 0x21, 0x00


	//----- nvinfo : EIATTR_KPARAM_INFO
	.align		4
.L_328:
        /*00b8*/ 	.byte	0x04, 0x17
        /*00ba*/ 	.short	(.L_330 - .L_329)
.L_329:
        /*00bc*/ 	.word	0x00000000
        /*00c0*/ 	.short	0x000a
        /*00c2*/ 	.short	0x0050
        /*00c4*/ 	.byte	0x00, 0xf5, 0x21, 0x00


	//----- nvinfo : EIATTR_KPARAM_INFO
	.align		4
.L_330:
        /*00c8*/ 	.byte	0x04, 0x17
        /*00ca*/ 	.short	(.L_332 - .L_331)
.L_331:
        /*00cc*/ 	.word	0x00000000
        /*00d0*/ 	.short	0x0009
        /*00d2*/ 	.short	0x0048
        /*00d4*/ 	.byte	0x00, 0xf5, 0x21, 0x00


	//----- nvinfo : EIATTR_KPARAM_INFO
	.align		4
.L_332:
        /*00d8*/ 	.byte	0x04, 0x17
        /*00da*/ 	.short	(.L_334 - .L_333)
.L_333:
        /*00dc*/ 	.word	0x00000000
        /*00e0*/ 	.short	0x0008
        /*00e2*/ 	.short	0x0040
        /*00e4*/ 	.byte	0x00, 0xf5, 0x21, 0x00


	//----- nvinfo : EIATTR_KPARAM_INFO
	.align		4
.L_334:
        /*00e8*/ 	.byte	0x04, 0x17
        /*00ea*/ 	.short	(.L_336 - .L_335)
.L_335:
        /*00ec*/ 	.word	0x00000000
        /*00f0*/ 	.short	0x0007
        /*00f2*/ 	.short	0x0038
        /*00f4*/ 	.byte	0x00, 0xf5, 0x21, 0x00


	//----- nvinfo : EIATTR_KPARAM_INFO
	.align		4
.L_336:
        /*00f8*/ 	.byte	0x04, 0x17
        /*00fa*/ 	.short	(.L_338 - .L_337)
.L_337:
        /*00fc*/ 	.word	0x00000000
        /*0100*/ 	.short	0x0006
        /*0102*/ 	.short	0x0030
        /*0104*/ 	.byte	0x00, 0xf5, 0x21, 0x00


	//----- nvinfo : EIATTR_KPARAM_INFO
	.align		4
.L_338:
        /*0108*/ 	.byte	0x04, 0x17
        /*010a*/ 	.short	(.L_340 - .L_339)
.L_339:
        /*010c*/ 	.word	0x00000000
        /*0110*/ 	.short	0x0005
        /*0112*/ 	.short	0x0028
        /*0114*/ 	.byte	0x00, 0xf5, 0x21, 0x00


	//----- nvinfo : EIATTR_KPARAM_INFO
	.align		4
.L_340:
        /*0118*/ 	.byte	0x04, 0x17
        /*011a*/ 	.short	(.L_342 - .L_341)
.L_341:
        /*011c*/ 	.word	0x00000000
        /*0120*/ 	.short	0x0004
        /*0122*/ 	.short	0x0020
        /*0124*/ 	.byte	0x00, 0xf5, 0x21, 0x00


	//----- nvinfo : EIATTR_KPARAM_INFO
	.align		4
.L_342:
        /*0128*/ 	.byte	0x04, 0x17
        /*012a*/ 	.short	(.L_344 - .L_343)
.L_343:
        /*012c*/ 	.word	0x00000000
        /*0130*/ 	.short	0x0003
        /*0132*/ 	.short	0x0018
        /*0134*/ 	.byte	0x00, 0xf5, 0x21, 0x00


	//----- nvinfo : EIATTR_KPARAM_INFO
	.align		4
.L_344:
        /*0138*/ 	.byte	0x04, 0x17
        /*013a*/ 	.short	(.L_346 - .L_345)
.L_345:
        /*013c*/ 	.word	0x00000000
        /*0140*/ 	.short	0x0002
        /*0142*/ 	.short	0x0010
        /*0144*/ 	.byte	0x00, 0xf5, 0x21, 0x00


	//----- nvinfo : EIATTR_KPARAM_INFO
	.align		4
.L_346:
        /*0148*/ 	.byte	0x04, 0x17
        /*014a*/ 	.short	(.L_348 - .L_347)
.L_347:
        /*014c*/ 	.word	0x00000000
        /*0150*/ 	.short	0x0001
        /*0152*/ 	.short	0x0008
        /*0154*/ 	.byte	0x00, 0xf5, 0x21, 0x00


	//----- nvinfo : EIATTR_KPARAM_INFO
	.align		4
.L_348:
        /*0158*/ 	.byte	0x04, 0x17
        /*015a*/ 	.short	(.L_350 - .L_349)
.L_349:
        /*015c*/ 	.word	0x00000000
        /*0160*/ 	.short	0x0000
        /*0162*/ 	.short	0x0000
        /*0164*/ 	.byte	0x00, 0xf0, 0x11, 0x00


	//----- nvinfo : EIATTR_SPARSE_MMA_MASK
	.align		4
.L_350:
        /*0168*/ 	.byte	0x03, 0x50
        /*016a*/ 	.short	0x0000


	//----- nvinfo : EIATTR_MAXREG_COUNT
	.align		4
        /*016c*/ 	.byte	0x03, 0x1b
        /*016e*/ 	.short	0x00ff


	//----- nvinfo : EIATTR_NUM_BARRIERS
	.align		4
        /*0170*/ 	.byte	0x02, 0x4c
        /*0172*/ 	.byte	0x01
	.zero		1


	//----- nvinfo : EIATTR_EXTERNS
	.align		4
        /*0174*/ 	.byte	0x04, 0x0f
        /*0176*/ 	.short	(.L_352 - .L_351)


	//   ....[0]....
	.align		4
.L_351:
        /*0178*/ 	.word	index@(vprintf)


	//----- nvinfo : EIATTR_MERCURY_ISA_VERSION
	.align		4
.L_352:
        /*017c*/ 	.byte	0x03, 0x5f
        /*017e*/ 	.short	0x0101


	//----- nvinfo : EIATTR_VRC_CTA_INIT_COUNT
	.align		4
        /*0180*/ 	.byte	0x02, 0x4a
	.zero		1
	.zero		1


	//----- nvinfo : EIATTR_SYSCALL_OFFSETS
	.align		4
        /*0184*/ 	.byte	0x04, 0x46
        /*0186*/ 	.short	(.L_354 - .L_353)


	//   ....[0]....
.L_353:
        /*0188*/ 	.word	0x00000490


	//----- nvinfo : EIATTR_EXIT_INSTR_OFFSETS
	.align		4
.L_354:
        /*018c*/ 	.byte	0x04, 0x1c
        /*018e*/ 	.short	(.L_356 - .L_355)


	//   ....[0]....
.L_355:
        /*0190*/ 	.word	0x000004a0


	//   ....[1]....
        /*0194*/ 	.word	0x00000550


	//   ....[2]....
        /*0198*/ 	.word	0x00000a80


	//----- nvinfo : EIATTR_CRS_STACK_SIZE
	.align		4
.L_356:
        /*019c*/ 	.byte	0x04, 0x1e
        /*019e*/ 	.short	(.L_358 - .L_357)
.L_357:
        /*01a0*/ 	.word	0x00000000


	//----- nvinfo : EIATTR_CBANK_PARAM_SIZE
	.align		4
.L_358:
        /*01a4*/ 	.byte	0x03, 0x19
        /*01a6*/ 	.short	0x00b0


	//----- nvinfo : EIATTR_PARAM_CBANK
	.align		4
        /*01a8*/ 	.byte	0x04, 0x0a
        /*01aa*/ 	.short	(.L_360 - .L_359)
	.align		4
.L_359:
        /*01ac*/ 	.word	index@(.nv.constant0._Z29count_single_item_s_candidateiPiS_S_S_S_S_S_S_S_S_S_S_S_S_S_PbS_S_S_S_S_)
        /*01b0*/ 	.short	0x0380
        /*01b2*/ 	.short	0x00b0


	//----- nvinfo : EIATTR_SW_WAR
	.align		4
.L_360:
        /*01b4*/ 	.byte	0x04, 0x36
        /*01b6*/ 	.short	(.L_362 - .L_361)
.L_361:
        /*01b8*/ 	.word	0x00000008
.L_362:


//--------------------- .nv.info._Z23count_chain_offset_sizePiS_S_S_S_S_S_S_S_ --------------------------
	.section	.nv.info._Z23count_chain_offset_sizePiS_S_S_S_S_S_S_S_,"",@"SHT_CUDA_INFO"
	.sectionflags	@""
	.align	4


	//----- nvinfo : EIATTR_CUDA_API_VERSION
	.align		4
        /*0000*/ 	.byte	0x04, 0x37
        /*0002*/ 	.short	(.L_364 - .L_363)
.L_363:
        /*0004*/ 	.word	0x00000082


	//----- nvinfo : EIATTR_KPARAM_INFO
	.align		4
.L_364:
        /*0008*/ 	.byte	0x04, 0x17
        /*000a*/ 	.short	(.L_366 - .L_365)
.L_365:
        /*000c*/ 	.word	0x00000000
        /*0010*/ 	.short	0x0008
        /*0012*/ 	.short	0x0040
        /*0014*/ 	.byte	0x00, 0xf5, 0x21, 0x00


	//----- nvinfo : EIATTR_KPARAM_INFO
	.align		4
.L_366:
        /*0018*/ 	.byte	0x04, 0x17
        /*001a*/ 	.short	(.L_368 - .L_367)
.L_367:
        /*001c*/ 	.word	0x00000000
        /*0020*/ 	.short	0x0007
        /*0022*/ 	.short	0x0038
        /*0024*/ 	.byte	0x00, 0xf5, 0x21, 0x00


	//----- nvinfo : EIATTR_KPARAM_INFO
	.align		4
.L_368:
        /*0028*/ 	.byte	0x04, 0x17
        /*002a*/ 	.short	(.L_370 - .L_369)
.L_369:
        /*002c*/ 	.word	0x00000000
        /*0030*/ 	.short	0x0006
        /*0032*/ 	.short	0x0030
        /*0034*/ 	.byte	0x00, 0xf5, 0x21, 0x00


	//----- nvinfo : EIATTR_KPARAM_INFO
	.align		4
.L_370:
        /*0038*/ 	.byte	0x04, 0x17
        /*003a*/ 	.short	(.L_372 - .L_371)
.L_371:
        /*003c*/ 	.word	0x00000000
        /*0040*/ 	.short	0x0005
        /*0042*/ 	.short	0x0028
        /*0044*/ 	.byte	0x00, 0xf5, 0x21, 0x00


	//----- nvinfo : EIATTR_KPARAM_INFO
	.align		4
.L_372:
        /*0048*/ 	.byte	0x04, 0x17
        /*004a*/ 	.short	(.L_374 - .L_373)
.L_373:
        /*004c*/ 	.word	0x00000000
        /*0050*/ 	.short	0x0004
        /*0052*/ 	.short	0x0020
        /*0054*/ 	.byte	0x00, 0xf5, 0x21, 0x00


	//----- nvinfo : EIATTR_KPARAM_INFO
	.align		4
.L_374:
        /*0058*/ 	.byte	0x04, 0x17
        /*005a*/ 	.short	(.L_376 - .L_375)
.L_375:
        /*005c*/ 	.word	0x00000000
        /*0060*/ 	.short	0x0003
        /*0062*/ 	.short	0x0018
        /*0064*/ 	.byte	0x00, 0xf5, 0x21, 0x00


	//----- nvinfo : EIATTR_KPARAM_INFO
	.align		4
.L_376:
        /*0068*/ 	.byte	0x04, 0x17
        /*006a*/ 	.short	(.L_378 - .L_377)
.L_377:
        /*006c*/ 	.word	0x00000000
        /*0070*/ 	.short	0x0002
        /*0072*/ 	.short	0x0010
        /*0074*/ 	.byte	0x00, 0xf5, 0x21, 0x00


	//----- nvinfo : EIATTR_KPARAM_INFO
	.align		4
.L_378:
        /*0078*/ 	.byte	0x04, 0x17
        /*007a*/ 	.short	(.L_380 - .L_379)
.L_379:
        /*007c*/ 	.word	0x00000000
        /*0080*/ 	.short	0x0001
        /*0082*/ 	.short	0x0008
        /*0084*/ 	.byte	0x00, 0xf5, 0x21, 0x00


	//----- nvinfo : EIATTR_KPARAM_INFO
	.align		4
.L_380:
        /*0088*/ 	.byte	0x04, 0x17
        /*008a*/ 	.short	(.L_382 - .L_381)
.L_381:
        /*008c*/ 	.word	0x00000000
        /*0090*/ 	.short	0x0000
        /*0092*/ 	.short	0x0000
        /*0094*/ 	.byte	0x00, 0xf5, 0x21, 0x00


	//----- nvinfo : EIATTR_SPARSE_MMA_MASK
	.align		4
.L_382:
        /*0098*/ 	.byte	0x03, 0x50
        /*009a*/ 	.short	0x0000


	//----- nvinfo : EIATTR_MAXREG_COUNT
	.align		4
        /*009c*/ 	.byte	0x03, 0x1b
        /*009e*/ 	.short	0x00ff


	//----- nvinfo : EIATTR_NUM_BARRIERS
	.align		4
        /*00a0*/ 	.byte	0x02, 0x4c
        /*00a2*/ 	.byte	0x01
	.zero		1


	//----- nvinfo : EIATTR_MERCURY_ISA_VERSION
	.align		4
        /*00a4*/ 	.byte	0x03, 0x5f
        /*00a6*/ 	.short	0x0101


	//----- nvinfo : EIATTR_VRC_CTA_INIT_COUNT
	.align		4
        /*00a8*/ 	.byte	0x02, 0x4a
	.zero		1
	.zero		1


	//----- nvinfo : EIATTR_EXIT_INSTR_OFFSETS
	.align		4
        /*00ac*/ 	.byte	0x04, 0x1c
        /*00ae*/ 	.short	(.L_384 - .L_383)


	//   ....[0]....
.L_383:
        /*00b0*/ 	.word	0x000003e0


	//   ....[1]....
        /*00b4*/ 	.word	0x000004a0


	//----- nvinfo : EIATTR_CRS_STACK_SIZE
	.align		4
.L_384:
        /*00b8*/ 	.byte	0x04, 0x1e
        /*00ba*/ 	.short	(.L_386 - .L_385)
.L_385:
        /*00bc*/ 	.word	0x00000000


	//----- nvinfo : EIATTR_CBANK_PARAM_SIZE
	.align		4
.L_386:
        /*00c0*/ 	.byte	0x03, 0x19
        /*00c2*/ 	.short	0x0048


	//----- nvinfo : EIATTR_PARAM_CBANK
	.align		4
        /*00c4*/ 	.byte	0x04, 0x0a
        /*00c6*/ 	.short	(.L_388 - .L_387)
	.align		4
.L_387:
        /*00c8*/ 	.word	index@(.nv.constant0._Z23count_chain_offset_sizePiS_S_S_S_S_S_S_S_)
        /*00cc*/ 	.short	0x0380
        /*00ce*/ 	.short	0x0048


	//----- nvinfo : EIATTR_SW_WAR
	.align		4
.L_388:
        /*00d0*/ 	.byte	0x04, 0x36
        /*00d2*/ 	.short	(.L_390 - .L_389)
.L_389:
        /*00d4*/ 	.word	0x00000008
.L_390:


//--------------------- .nv.info._Z15reduceMaxKernelPKiPii --------------------------
	.section	.nv.info._Z15reduceMaxKernelPKiPii,"",@"SHT_CUDA_INFO"
	.sectionflags	@""
	.align	4


	//----- nvinfo : EIATTR_CUDA_API_VERSION
	.align		4
        /*0000*/ 	.byte	0x04, 0x37
        /*0002*/ 	.short	(.L_392 - .L_391)
.L_391:
        /*0004*/ 	.word	0x00000082


	//----- nvinfo : EIATTR_KPARAM_INFO
	.align		4
.L_392:
        /*0008*/ 	.byte	0x04, 0x17
        /*000a*/ 	.short	(.L_394 - .L_393)
.L_393:
        /*000c*/ 	.word	0x00000000
        /*0010*/ 	.short	0x0002
        /*0012*/ 	.short	0x0010
        /*0014*/ 	.byte	0x00, 0xf0, 0x11, 0x00


	//----- nvinfo : EIATTR_KPARAM_INFO
	.align		4
.L_394:
        /*0018*/ 	.byte	0x04, 0x17
        /*001a*/ 	.short	(.L_396 - .L_395)
.L_395:
        /*001c*/ 	.word	0x00000000
        /*0020*/ 	.short	0x0001
        /*0022*/ 	.short	0x0008
        /*0024*/ 	.byte	0x00, 0xf5, 0x21, 0x00


	//----- nvinfo : EIATTR_KPARAM_INFO
	.align		4
.L_396:
        /*0028*/ 	.byte	0x04, 0x17
        /*002a*/ 	.short	(.L_398 - .L_397)
.L_397:
        /*002c*/ 	.word	0x00000000
        /*0030*/ 	.short	0x0000
        /*0032*/ 	.short	0x0000
        /*0034*/ 	.byte	0x00, 0xf5, 0x21, 0x00


	//----- nvinfo : EIATTR_SPARSE_MMA_MASK
	.align		4
.L_398:
        /*0038*/ 	.byte	0x03, 0x50
        /*003a*/ 	.short	0x0000


	//----- nvinfo : EIATTR_MAXREG_COUNT
	.align		4
        /*003c*/ 	.byte	0x03, 0x1b
        /*003e*/ 	.short	0x00ff


	//----- nvinfo : EIATTR_NUM_BARRIERS
	.align		4
        /*0040*/ 	.byte	0x02, 0x4c
        /*0042*/ 	.byte	0x01
	.zero		1


	//----- nvinfo : EIATTR_MERCURY_ISA_VERSION
	.align		4
        /*0044*/ 	.byte	0x03, 0x5f
        /*0046*/ 	.short	0x0101


	//----- nvinfo : EIATTR_VRC_CTA_INIT_COUNT
	.align		4
        /*0048*/ 	.byte	0x02, 0x4a
	.zero		1
	.zero		1


	//----- nvinfo : EIATTR_EXIT_INSTR_OFFSETS
	.align		4
        /*004c*/ 	.byte	0x04, 0x1c
        /*004e*/ 	.short	(.L_400 - .L_399)


	//   ....[0]....
.L_399:
        /*0050*/ 	.word	0x000002b0


	//   ....[1]....
        /*0054*/ 	.word	0x00000690


	//   ....[2]....
        /*0058*/ 	.word	0x00000710


	//----- nvinfo : EIATTR_CRS_STACK_SIZE
	.align		4
.L_400:
        /*005c*/ 	.byte	0x04, 0x1e
        /*005e*/ 	.short	(.L_402 - .L_401)
.L_401:
        /*0060*/ 	.word	0x00000000


	//----- nvinfo : EIATTR_CBANK_PARAM_SIZE
	.align		4
.L_402:
        /*0064*/ 	.byte	0x03, 0x19
        /*0066*/ 	.short	0x0014


	//----- nvinfo : EIATTR_PARAM_CBANK
	.align		4
        /*0068*/ 	.byte	0x04, 0x0a
        /*006a*/ 	.short	(.L_404 - .L_403)
	.align		4
.L_403:
        /*006c*/ 	.word	index@(.nv.constant0._Z15reduceMaxKernelPKiPii)
        /*0070*/ 	.short	0x0380
        /*0072*/ 	.short	0x0014


	//----- nvinfo : EIATTR_SW_WAR
	.align		4
.L_404:
        /*0074*/ 	.byte	0x04, 0x36
        /*0076*/ 	.short	(.L_406 - .L_405)
.L_405:
        /*0078*/ 	.word	0x00000008
.L_406:


//--------------------- .nv.info._Z23count_chain_memory_sizePiS_S_S_S_S_S_S_ --------------------------
	.section	.nv.info._Z23count_chain_memory_sizePiS_S_S_S_S_S_S_,"",@"SHT_CUDA_INFO"
	.sectionflags	@""
	.align	4


	//----- nvinfo : EIATTR_CUDA_API_VERSION
	.align		4
        /*0000*/ 	.byte	0x04, 0x37
        /*0002*/ 	.short	(.L_408 - .L_407)
.L_407:
        /*0004*/ 	.word	0x00000082


	//----- nvinfo : EIATTR_KPARAM_INFO
	.align		4
.L_408:
        /*0008*/ 	.byte	0x04, 0x17
        /*000a*/ 	.short	(.L_410 - .L_409)
.L_409:
        /*000c*/ 	.word	0x00000000
        /*0010*/ 	.short	0x0007
        /*0012*/ 	.short	0x0038
        /*0014*/ 	.byte	0x00, 0xf5, 0x21, 0x00


	//----- nvinfo : EIATTR_KPARAM_INFO
	.align		4
.L_410:
        /*0018*/ 	.byte	0x04, 0x17
        /*001a*/ 	.short	(.L_412 - .L_411)
.L_411:
        /*001c*/ 	.word	0x00000000
        /*0020*/ 	.short	0x0006
        /*0022*/ 	.short	0x0030
        /*0024*/ 	.byte	0x00, 0xf5, 0x21, 0x00


	//----- nvinfo : EIATTR_KPARAM_INFO
	.align		4
.L_412:
        /*0028*/ 	.byte	0x04, 0x17
        /*002a*/ 	.short	(.L_414 - .L_413)
.L_413:
        /*002c*/ 	.word	0x00000000
        /*0030*/ 	.short	0x0005
        /*0032*/ 	.short	0x0028
        /*0034*/ 	.byte	0x00, 0xf5, 0x21, 0x00


	//----- nvinfo : EIATTR_KPARAM_INFO
	.align		4
.L_414:
        /*0038*/ 	.byte	0x04, 0x17
        /*003a*/ 	.short	(.L_416 - .L_415)
.L_415:
        /*003c*/ 	.word	0x00000000
        /*0040*/ 	.short	0x0004
        /*0042*/ 	.short	0x0020
        /*0044*/ 	.byte	0x00, 0xf5, 0x21, 0x00


	//----- nvinfo : EIATTR_KPARAM_INFO
	.align		4
.L_416:
        /*0048*/ 	.byte	0x04, 0x17
        /*004a*/ 	.short	(.L_418 - .L_417)
.L_417:
        /*004c*/ 	.word	0x00000000
        /*0050*/ 	.short	0x0003
        /*0052*/ 	.short	0x0018
        /*0054*/ 	.byte	0x00, 0xf5, 0x21, 0x00


	//----- nvinfo : EIATTR_KPARAM_INFO
	.align		4
.L_418:
        /*0058*/ 	.byte	0x04, 0x17
        /*005a*/ 	.short	(.L_420 - .L_419)
.L_419:
        /*005c*/ 	.word	0x00000000
        /*0060*/ 	.short	0x0002
        /*0062*/ 	.short	0x0010
        /*0064*/ 	.byte	0x00, 0xf5, 0x21, 0x00


	//----- nvinfo : EIATTR_KPARAM_INFO
	.align		4
.L_420:
        /*0068*/ 	.byte	0x04, 0x17
        /*006a*/ 	.short	(.L_422 - .L_421)
.L_421:
        /*006c*/ 	.word	0x00000000
        /*0070*/ 	.short	0x0001
        /*0072*/ 	.short	0x0008
        /*0074*/ 	.byte	0x00, 0xf5, 0x21, 0x00


	//----- nvinfo : EIATTR_KPARAM_INFO
	.align		4
.L_422:
        /*0078*/ 	.byte	0x04, 0x17
        /*007a*/ 	.short	(.L_424 - .L_423)
.L_423:
        /*007c*/ 	.word	0x00000000
        /*0080*/ 	.short	0x0000
        /*0082*/ 	.short	0x0000
        /*0084*/ 	.byte	0x00, 0xf5, 0x21, 0x00


	//----- nvinfo : EIATTR_SPARSE_MMA_MASK
	.align		4
.L_424:
        /*0088*/ 	.byte	0x03, 0x50
        /*008a*/ 	.short	0x0000


	//----- nvinfo : EIATTR_MAXREG_COUNT
	.align		4
        /*008c*/ 	.byte	0x03, 0x1b
        /*008e*/ 	.short	0x00ff


	//----- nvinfo : EIATTR_NUM_BARRIERS
	.align		4
        /*0090*/ 	.byte	0x02, 0x4c
        /*0092*/ 	.byte	0x01
	.zero		1


	//----- nvinfo : EIATTR_MERCURY_ISA_VERSION
	.align		4
        /*0094*/ 	.byte	0x03, 0x5f
        /*0096*/ 	.short	0x0101


	//----- nvinfo : EIATTR_VRC_CTA_INIT_COUNT
	.align		4
        /*0098*/ 	.byte	0x02, 0x4a
	.zero		1
	.zero		1


	//----- nvinfo : EIATTR_EXIT_INSTR_OFFSETS
	.align		4
        /*009c*/ 	.byte	0x04, 0x1c
        /*009e*/ 	.short	(.L_426 - .L_425)


	//   ....[0]....
.L_425:
        /*00a0*/ 	.word	0x00000440


	//   ....[1]....
        /*00a4*/ 	.word	0x000004c0


	//----- nvinfo : EIATTR_CRS_STACK_SIZE
	.align		4
.L_426:
        /*00a8*/ 	.byte	0x04, 0x1e
        /*00aa*/ 	.short	(.L_428 - .L_427)
.L_427:
        /*00ac*/ 	.word	0x00000000


	//----- nvinfo : EIATTR_CBANK_PARAM_SIZE
	.align		4
.L_428:
        /*00b0*/ 	.byte	0x03, 0x19
        /*00b2*/ 	.short	0x0040


	//----- nvinfo : EIATTR_PARAM_CBANK
	.align		4
        /*00b4*/ 	.byte	0x04, 0x0a
        /*00b6*/ 	.short	(.L_430 - .L_429)
	.align		4
.L_429:
        /*00b8*/ 	.word	index@(.nv.constant0._Z23count_chain_memory_sizePiS_S_S_S_S_S_S_)
        /*00bc*/ 	.short	0x0380
        /*00be*/ 	.short	0x0040


	//----- nvinfo : EIATTR_SW_WAR
	.align		4
.L_430:
        /*00c0*/ 	.byte	0x04, 0x36
        /*00c2*/ 	.short	(.L_432 - .L_431)
.L_431:
        /*00c4*/ 	.word	0x00000008
.L_432:


//--------------------- .nv.info._Z5test2PiS_S_S_S_iS_S_S_ --------------------------
	.section	.nv.info._Z5test2PiS_S_S_S_iS_S_S_,"",@"SHT_CUDA_INFO"
	.sectionflags	@""
	.align	4


	//----- nvinfo : EIATTR_CUDA_API_VERSION
	.align		4
        /*0000*/ 	.byte	0x04, 0x37
        /*0002*/ 	.short	(.L_434 - .L_433)
.L_433:
        /*0004*/ 	.word	0x00000082


	//----- nvinfo : EIATTR_KPARAM_INFO
	.align		4
.L_434:
        /*0008*/ 	.byte	0x04, 0x17
        /*000a*/ 	.short	(.L_436 - .L_435)
.L_435:
        /*000c*/ 	.word	0x00000000
        /*0010*/ 	.short	0x0008
        /*0012*/ 	.short	0x0040
        /*0014*/ 	.byte	0x00, 0xf5, 0x21, 0x00


	//----- nvinfo : EIATTR_KPARAM_INFO
	.align		4
.L_436:
        /*0018*/ 	.byte	0x04, 0x17
        /*001a*/ 	.short	(.L_438 - .L_437)
.L_437:
        /*001c*/ 	.word	0x00000000
        /*0020*/ 	.short	0x0007
        /*0022*/ 	.short	0x0038
        /*0024*/ 	.byte	0x00, 0xf5, 0x21, 0x00


	//----- nvinfo : EIATTR_KPARAM_INFO
	.align		4
.L_438:
        /*0028*/ 	.byte	0x04, 0x17
        /*002a*/ 	.short	(.L_440 - .L_439)
.L_439:
        /*002c*/ 	.word	0x00000000
        /*0030*/ 	.short	0x0006
        /*0032*/ 	.short	0x0030
        /*0034*/ 	.byte	0x00, 0xf5, 0x21, 0x00


	//----- nvinfo : EIATTR_KPARAM_INFO
	.align		4
.L_440:
        /*0038*/ 	.byte	0x04, 0x17
        /*003a*/ 	.short	(.L_442 - .L_441)
.L_441:
        /*003c*/ 	.word	0x00000000
        /*0040*/ 	.short	0x0005
        /*0042*/ 	.short	0x0028
        /*0044*/ 	.byte	0x00, 0xf0, 0x11, 0x00


	//----- nvinfo : EIATTR_KPARAM_INFO
	.align		4
.L_442:
        /*0048*/ 	.byte	0x04, 0x17
        /*004a*/ 	.short	(.L_444 - .L_443)
.L_443:
        /*004c*/ 	.word	0x00000000
        /*0050*/ 	.short	0x0004
        /*0052*/ 	.short	0x0020
        /*0054*/ 	.byte	0x00, 0xf5, 0x21, 0x00


	//----- nvinfo : EIATTR_KPARAM_INFO
	.align		4
.L_444:
        /*0058*/ 	.byte	0x04, 0x17
        /*005a*/ 	.short	(.L_446 - .L_445)
.L_445:
        /*005c*/ 	.word	0x00000000
        /*0060*/ 	.short	0x0003
        /*0062*/ 	.short	0x0018
        /*0064*/ 	.byte	0x00, 0xf5, 0x21, 0x00


	//----- nvinfo : EIATTR_KPARAM_INFO
	.align		4
.L_446:
        /*0068*/ 	.byte	0x04, 0x17
        /*006a*/ 	.short	(.L_448 - .L_447)
.L_447:
        /*006c*/ 	.word	0x00000000
        /*0070*/ 	.short	0x0002
        /*0072*/ 	.short	0x0010
        /*0074*/ 	.byte	0x00, 0xf5, 0x21, 0x00


	//----- nvinfo : EIATTR_KPARAM_INFO
	.align		4
.L_448:
        /*0078*/ 	.byte	0x04, 0x17
        /*007a*/ 	.short	(.L_450 - .L_449)
.L_449:
        /*007c*/ 	.word	0x00000000
        /*0080*/ 	.short	0x0001
        /*0082*/ 	.short	0x0008
        /*0084*/ 	.byte	0x00, 0xf5, 0x21, 0x00


	//----- nvinfo : EIATTR_KPARAM_INFO
	.align		4
.L_450:
        /*0088*/ 	.byte	0x04, 0x17
        /*008a*/ 	.short	(.L_452 - .L_451)
.L_451:
        /*008c*/ 	.word	0x00000000
        /*0090*/ 	.short	0x0000
        /*0092*/ 	.short	0x0000
        /*0094*/ 	.byte	0x00, 0xf5, 0x21, 0x00


	//----- nvinfo : EIATTR_SPARSE_MMA_MASK
	.align		4
.L_452:
        /*0098*/ 	.byte	0x03, 0x50
        /*009a*/ 	.short	0x0000


	//----- nvinfo : EIATTR_MAXREG_COUNT
	.align		4
        /*009c*/ 	.byte	0x03, 0x1b
        /*009e*/ 	.short	0x00ff


	//----- nvinfo : EIATTR_EXTERNS
	.align		4
        /*00a0*/ 	.byte	0x04, 0x0f
        /*00a2*/ 	.short	(.L_454 - .L_453)


	//   ....[0]....
	.align		4
.L_453:
        /*00a4*/ 	.word	index@(vprintf)


	//----- nvinfo : EIATTR_MERCURY_ISA_VERSION
	.align		4
.L_454:
        /*00a8*/ 	.byte	0x03, 0x5f
        /*00aa*/ 	.short	0x0101


	//----- nvinfo : EIATTR_VRC_CTA_INIT_COUNT
	.align		4
        /*00ac*/ 	.byte	0x02, 0x4a
	.zero		1
	.zero		1


	//----- nvinfo : EIATTR_SYSCALL_OFFSETS
	.align		4
        /*00b0*/ 	.byte	0x04, 0x46
        /*00b2*/ 	.short	(.L_456 - .L_455)


	//   ....[0]....
.L_455:
        /*00b4*/ 	.word	0x00000390


	//----- nvinfo : EIATTR_EXIT_INSTR_OFFSETS
	.align		4
.L_456:
        /*00b8*/ 	.byte	0x04, 0x1c
        /*00ba*/ 	.short	(.L_458 - .L_457)


	//   ....[0]....
.L_457:
        /*00bc*/ 	.word	0x00000070


	//   ....[1]....
        /*00c0*/ 	.word	0x000004d0


	//----- nvinfo : EIATTR_CRS_STACK_SIZE
	.align		4
.L_458:
        /*00c4*/ 	.byte	0x04, 0x1e
        /*00c6*/ 	.short	(.L_460 - .L_459)
.L_459:
        /*00c8*/ 	.word	0x00000000


	//----- nvinfo : EIATTR_CBANK_PARAM_SIZE
	.align		4
.L_460:
        /*00cc*/ 	.byte	0x03, 0x19
        /*00ce*/ 	.short	0x0048


	//----- nvinfo : EIATTR_PARAM_CBANK
	.align		4
        /*00d0*/ 	.byte	0x04, 0x0a
        /*00d2*/ 	.short	(.L_462 - .L_461)
	.align		4
.L_461:
        /*00d4*/ 	.word	index@(.nv.constant0._Z5test2PiS_S_S_S_iS_S_S_)
        /*00d8*/ 	.short	0x0380
        /*00da*/ 	.short	0x0048


	//----- nvinfo : EIATTR_SW_WAR
	.align		4
.L_462:
        /*00dc*/ 	.byte	0x04, 0x36
        /*00de*/ 	.short	(.L_464 - .L_463)
.L_463:
        /*00e0*/ 	.word	0x00000008
.L_464:


//--------------------- .nv.info._Z5test1PiS_S_S_S_S_i --------------------------
	.section	.nv.info._Z5test1PiS_S_S_S_S_i,"",@"SHT_CUDA_INFO"
	.sectionflags	@""
	.align	4


	//----- nvinfo : EIATTR_CUDA_API_VERSION
	.align		4
        /*0000*/ 	.byte	0x04, 0x37
        /*0002*/ 	.short	(.L_466 - .L_465)
.L_465:
        /*0004*/ 	.word	0x00000082


	//----- nvinfo : EIATTR_KPARAM_INFO
	.align		4
.L_466:
        /*0008*/ 	.byte	0x04, 0x17
        /*000a*/ 	.short	(.L_468 - .L_467)
.L_467:
        /*000c*/ 	.word	0x00000000
        /*0010*/ 	.short	0x0006
        /*0012*/ 	.short	0x0030
        /*0014*/ 	.byte	0x00, 0xf0, 0x11, 0x00


	//----- nvinfo : EIATTR_KPARAM_INFO
	.align		4
.L_468:
        /*0018*/ 	.byte	0x04, 0x17
        /*001a*/ 	.short	(.L_470 - .L_469)
.L_469:
        /*001c*/ 	.word	0x00000000
        /*0020*/ 	.short	0x0005
        /*0022*/ 	.short	0x0028
        /*0024*/ 	.byte	0x00, 0xf5, 0x21, 0x00


	//----- nvinfo : EIATTR_KPARAM_INFO
	.align		4
.L_470:
        /*0028*/ 	.byte	0x04, 0x17
        /*002a*/ 	.short	(.L_472 - .L_471)
.L_471:
        /*002c*/ 	.word	0x00000000
        /*0030*/ 	.short	0x0004
        /*0032*/ 	.short	0x0020
        /*0034*/ 	.byte	0x00, 0xf5, 0x21, 0x00


	//----- nvinfo : EIATTR_KPARAM_INFO
	.align		4
.L_472:
        /*0038*/ 	.byte	0x04, 0x17
        /*003a*/ 	.short	(.L_474 - .L_473)
.L_473:
        /*003c*/ 	.word	0x00000000
        /*0040*/ 	.short	0x0003
        /*0042*/ 	.short	0x0018
        /*0044*/ 	.byte	0x00, 0xf5, 0x21, 0x00


	//----- nvinfo : EIATTR_KPARAM_INFO
	.align		4
.L_474:
        /*0048*/ 	.byte	0x04, 0x17
        /*004a*/ 	.short	(.L_476 - .L_475)
.L_475:
        /*004c*/ 	.word	0x00000000
        /*0050*/ 	.short	0x0002
        /*0052*/ 	.short	0x0010
        /*0054*/ 	.byte	0x00, 0xf5, 0x21, 0x00


	//----- nvinfo : EIATTR_KPARAM_INFO
	.align		4
.L_476:
        /*0058*/ 	.byte	0x04, 0x17
        /*005a*/ 	.short	(.L_478 - .L_477)
.L_477:
        /*005c*/ 	.word	0x00000000
        /*0060*/ 	.short	0x0001
        /*0062*/ 	.short	0x0008
        /*0064*/ 	.byte	0x00, 0xf5, 0x21, 0x00


	//----- nvinfo : EIATTR_KPARAM_INFO
	.align		4
.L_478:
        /*0068*/ 	.byte	0x04, 0x17
        /*006a*/ 	.short	(.L_480 - .L_479)
.L_479:
        /*006c*/ 	.word	0x00000000
        /*0070*/ 	.short	0x0000
        /*0072*/ 	.short	0x0000
        /*0074*/ 	.byte	0x00, 0xf5, 0x21, 0x00


	//----- nvinfo : EIATTR_SPARSE_MMA_MASK
	.align		4
.L_480:
        /*0078*/ 	.byte	0x03, 0x50
        /*007a*/ 	.short	0x0000


	//----- nvinfo : EIATTR_MAXREG_COUNT
	.align		4
        /*007c*/ 	.byte	0x03, 0x1b
        /*007e*/ 	.short	0x00ff


	//----- nvinfo : EIATTR_EXTERNS
	.align		4
        /*0080*/ 	.byte	0x04, 0x0f
        /*0082*/ 	.short	(.L_482 - .L_481)


	//   ....[0]....
	.align		4
.L_481:
        /*0084*/ 	.word	index@(vprintf)


	//----- nvinfo : EIATTR_MERCURY_ISA_VERSION
	.align		4
.L_482:
        /*0088*/ 	.byte	0x03, 0x5f
        /*008a*/ 	.short	0x0101


	//----- nvinfo : EIATTR_VRC_CTA_INIT_COUNT
	.align		4
        /*008c*/ 	.byte	0x02, 0x4a
	.zero		1
	.zero		1


	//----- nvinfo : EIATTR_SYSCALL_OFFSETS
	.align		4
        /*0090*/ 	.byte	0x04, 0x46
        /*0092*/ 	.short	(.L_484 - .L_483)


	//   ....[0]....
.L_483:
        /*0094*/ 	.word	0x00000270


	//   ....[1]....
        /*0098*/ 	.word	0x00000390


	//   ....[2]....
        /*009c*/ 	.word	0x00000490


	//----- nvinfo : EIATTR_EXIT_INSTR_OFFSETS
	.align		4
.L_484:
        /*00a0*/ 	.byte	0x04, 0x1c
        /*00a2*/ 	.short	(.L_486 - .L_485)


	//   ....[0]....
.L_485:
        /*00a4*/ 	.word	0x000004a0


	//----- nvinfo : EIATTR_CRS_STACK_SIZE
	.align		4
.L_486:
        /*00a8*/ 	.byte	0x04, 0x1e
        /*00aa*/ 	.short	(.L_488 - .L_487)
.L_487:
        /*00ac*/ 	.word	0x00000000


	//----- nvinfo : EIATTR_CBANK_PARAM_SIZE
	.align		4
.L_488:
        /*00b0*/ 	.byte	0x03, 0x19
        /*00b2*/ 	.short	0x0034


	//----- nvinfo : EIATTR_PARAM_CBANK
	.align		4
        /*00b4*/ 	.byte	0x04, 0x0a
        /*00b6*/ 	.short	(.L_490 - .L_489)
	.align		4
.L_489:
        /*00b8*/ 	.word	index@(.nv.constant0._Z5test1PiS_S_S_S_S_i)
        /*00bc*/ 	.short	0x0380
        /*00be*/ 	.short	0x0034


	//----- nvinfo : EIATTR_SW_WAR
	.align		4
.L_490:
        /*00c0*/ 	.byte	0x04, 0x36
        /*00c2*/ 	.short	(.L_492 - .L_491)
.L_491:
        /*00c4*/ 	.word	0x00000008
.L_492:


//--------------------- .nv.info._Z4testPPPiiS_S0_S0_ --------------------------
	.section	.nv.info._Z4testPPPiiS_S0_S0_,"",@"SHT_CUDA_INFO"
	.sectionflags	@""
	.align	4


	//----- nvinfo : EIATTR_CUDA_API_VERSION
	.align		4
        /*0000*/ 	.byte	0x04, 0x37
        /*0002*/ 	.short	(.L_494 - .L_493)
.L_493:
        /*0004*/ 	.word	0x00000082


	//----- nvinfo : EIATTR_KPARAM_INFO
	.align		4
.L_494:
        /*0008*/ 	.byte	0x04, 0x17
        /*000a*/ 	.short	(.L_496 - .L_495)
.L_495:
        /*000c*/ 	.word	0x00000000
        /*0010*/ 	.short	0x0004
        /*0012*/ 	.short	0x0020
        /*0014*/ 	.byte	0x00, 0xf5, 0x21, 0x00


	//----- nvinfo : EIATTR_KPARAM_INFO
	.align		4
.L_496:
        /*0018*/ 	.byte	0x04, 0x17
        /*001a*/ 	.short	(.L_498 - .L_497)
.L_497:
        /*001c*/ 	.word	0x00000000
        /*0020*/ 	.short	0x0003
        /*0022*/ 	.short	0x0018
        /*0024*/ 	.byte	0x00, 0xf5, 0x21, 0x00


	//----- nvinfo : EIATTR_KPARAM_INFO
	.align		4
.L_498:
        /*0028*/ 	.byte	0x04, 0x17
        /*002a*/ 	.short	(.L_500 - .L_499)
.L_499:
        /*002c*/ 	.word	0x00000000
        /*0030*/ 	.short	0x0002
        /*0032*/ 	.short	0x0010
        /*0034*/ 	.byte	0x00, 0xf5, 0x21, 0x00


	//----- nvinfo : EIATTR_KPARAM_INFO
	.align		4
.L_500:
        /*0038*/ 	.byte	0x04, 0x17
        /*003a*/ 	.short	(.L_502 - .L_501)
.L_501:
        /*003c*/ 	.word	0x00000000
        /*0040*/ 	.short	0x0001
        /*0042*/ 	.short	0x0008
        /*0044*/ 	.byte	0x00, 0xf0, 0x11, 0x00


	//----- nvinfo : EIATTR_KPARAM_INFO
	.align		4
.L_502:
        /*0048*/ 	.byte	0x04, 0x17
        /*004a*/ 	.short	(.L_504 - .L_503)
.L_503:
        /*004c*/ 	.word	0x00000000
        /*0050*/ 	.short	0x0000
        /*0052*/ 	.short	0x0000
        /*0054*/ 	.byte	0x00, 0xf5, 0x21, 0x00


	//----- nvinfo : EIATTR_SPARSE_MMA_MASK
	.align		4
.L_504:
        /*0058*/ 	.byte	0x03, 0x50
        /*005a*/ 	.short	0x0000


	//----- nvinfo : EIATTR_MAXREG_COUNT
	.align		4
        /*005c*/ 	.byte	0x03, 0x1b
        /*005e*/ 	.short	0x00ff


	//----- nvinfo : EIATTR_EXTERNS
	.align		4
        /*0060*/ 	.byte	0x04, 0x0f
        /*0062*/ 	.short	(.L_506 - .L_505)


	//   ....[0]....
	.align		4
.L_505:
        /*0064*/ 	.word	index@(vprintf)


	//----- nvinfo : EIATTR_MERCURY_ISA_VERSION
	.align		4
.L_506:
        /*0068*/ 	.byte	0x03, 0x5f
        /*006a*/ 	.short	0x0101


	//----- nvinfo : EIATTR_VRC_CTA_INIT_COUNT
	.align		4
        /*006c*/ 	.byte	0x02, 0x4a
	.zero		1
	.zero		1


	//----- nvinfo : EIATTR_SYSCALL_OFFSETS
	.align		4
        /*0070*/ 	.byte	0x04, 0x46
        /*0072*/ 	.short	(.L_508 - .L_507)


	//   ....[0]....
.L_507:
        /*0074*/ 	.word	0x00000140


	//   ....[1]....
        /*0078*/ 	.word	0x000002e0


	//   ....[2]....
        /*007c*/ 	.word	0x00000460


	//   ....[3]....
        /*0080*/ 	.word	0x00000570


	//----- nvinfo : EIATTR_EXIT_INSTR_OFFSETS
	.align		4
.L_508:
        /*0084*/ 	.byte	0x04, 0x1c
        /*0086*/ 	.short	(.L_510 - .L_509)


	//   ....[0]....
.L_509:
        /*0088*/ 	.word	0x00000070


	//   ....[1]....
        /*008c*/ 	.word	0x00000610


	//----- nvinfo : EIATTR_CRS_STACK_SIZE
	.align		4
.L_510:
        /*0090*/ 	.byte	0x04, 0x1e
        /*0092*/ 	.short	(.L_512 - .L_511)
.L_511:
        /*0094*/ 	.word	0x00000000


	//----- nvinfo : EIATTR_CBANK_PARAM_SIZE
	.align		4
.L_512:
        /*0098*/ 	.byte	0x03, 0x19
        /*009a*/ 	.short	0x0028


	//----- nvinfo : EIATTR_PARAM_CBANK
	.align		4
        /*009c*/ 	.byte	0x04, 0x0a
        /*009e*/ 	.short	(.L_514 - .L_513)
	.align		4
.L_513:
        /*00a0*/ 	.word	index@(.nv.constant0._Z4testPPPiiS_S0_S0_)
        /*00a4*/ 	.short	0x0380
        /*00a6*/ 	.short	0x0028


	//----- nvinfo : EIATTR_SW_WAR
	.align		4
.L_514:
        /*00a8*/ 	.byte	0x04, 0x36
        /*00aa*/ 	.short	(.L_516 - .L_515)
.L_515:
        /*00ac*/ 	.word	0x00000008
.L_516:


//--------------------- .nv.info._Z19Array_add_reductioniPiS_ --------------------------
	.section	.nv.info._Z19Array_add_reductioniPiS_,"",@"SHT_CUDA_INFO"
	.sectionflags	@""
	.align	4


	//----- nvinfo : EIATTR_CUDA_API_VERSION
	.align		4
        /*0000*/ 	.byte	0x04, 0x37
        /*0002*/ 	.short	(.L_518 - .L_517)
.L_517:
        /*0004*/ 	.word	0x00000082


	//----- nvinfo : EIATTR_KPARAM_INFO
	.align		4
.L_518:
        /*0008*/ 	.byte	0x04, 0x17
        /*000a*/ 	.short	(.L_520 - .L_519)
.L_519:
        /*000c*/ 	.word	0x00000000
        /*0010*/ 	.short	0x0002
        /*0012*/ 	.short	0x0010
        /*0014*/ 	.byte	0x00, 0xf5, 0x21, 0x00


	//----- nvinfo : EIATTR_KPARAM_INFO
	.align		4
.L_520:
        /*0018*/ 	.byte	0x04, 0x17
        /*001a*/ 	.short	(.L_522 - .L_521)
.L_521:
        /*001c*/ 	.word	0x00000000
        /*0020*/ 	.short	0x0001
        /*0022*/ 	.short	0x0008
        /*0024*/ 	.byte	0x00, 0xf5, 0x21, 0x00


	//----- nvinfo : EIATTR_KPARAM_INFO
	.align		4
.L_522:
        /*0028*/ 	.byte	0x04, 0x17
        /*002a*/ 	.short	(.L_524 - .L_523)
.L_523:
        /*002c*/ 	.word	0x00000000
        /*0030*/ 	.short	0x0000
        /*0032*/ 	.short	0x0000
        /*0034*/ 	.byte	0x00, 0xf0, 0x11, 0x00


	//----- nvinfo : EIATTR_SPARSE_MMA_MASK
	.align		4
.L_524:
        /*0038*/ 	.byte	0x03, 0x50
        /*003a*/ 	.short	0x0000


	//----- nvinfo : EIATTR_MAXREG_COUNT
	.align		4
        /*003c*/ 	.byte	0x03, 0x1b
        /*003e*/ 	.short	0x00ff


	//----- nvinfo : EIATTR_NUM_BARRIERS
	.align		4
        /*0040*/ 	.byte	0x02, 0x4c
        /*0042*/ 	.byte	0x01
	.zero		1


	//----- nvinfo : EIATTR_MERCURY_ISA_VERSION
	.align		4
        /*0044*/ 	.byte	0x03, 0x5f
        /*0046*/ 	.short	0x0101


	//----- nvinfo : EIATTR_VRC_CTA_INIT_COUNT
	.align		4
        /*0048*/ 	.byte	0x02, 0x4a
	.zero		1
	.zero		1


	//----- nvinfo : EIATTR_EXIT_INSTR_OFFSETS
	.align		4
        /*004c*/ 	.byte	0x04, 0x1c
        /*004e*/ 	.short	(.L_526 - .L_525)


	//   ....[0]....
.L_525:
        /*0050*/ 	.word	0x00000210


	//   ....[1]....
        /*0054*/ 	.word	0x00000290


	//----- nvinfo : EIATTR_CBANK_PARAM_SIZE
	.align		4
.L_526:
        /*0058*/ 	.byte	0x03, 0x19
        /*005a*/ 	.short	0x0018


	//----- nvinfo : EIATTR_PARAM_CBANK
	.align		4
        /*005c*/ 	.byte	0x04, 0x0a
        /*005e*/ 	.short	(.L_528 - .L_527)
	.align		4
.L_527:
        /*0060*/ 	.word	index@(.nv.constant0._Z19Array_add_reductioniPiS_)
        /*0064*/ 	.short	0x0380
        /*0066*/ 	.short	0x0018


	//----- nvinfo : EIATTR_SW_WAR
	.align		4
.L_528:
        /*0068*/ 	.byte	0x04, 0x36
        /*006a*/ 	.short	(.L_530 - .L_529)
.L_529:
        /*006c*/ 	.word	0x00000008
.L_530:


//--------------------- .nv.info._Z10PeuCounteriiPPiS0_S0_S0_S_iS_S_S_ --------------------------
	.section	.nv.info._Z10PeuCounteriiPPiS0_S0_S0_S_iS_S_S_,"",@"SHT_CUDA_INFO"
	.sectionflags	@""
	.align	4


	//----- nvinfo : EIATTR_CUDA_API_VERSION
	.align		4
        /*0000*/ 	.byte	0x04, 0x37
        /*0002*/ 	.short	(.L_532 - .L_531)
.L_531:
        /*0004*/ 	.word	0x00000082


	//----- nvinfo : EIATTR_KPARAM_INFO
	.align		4
.L_532:
        /*0008*/ 	.byte	0x04, 0x17
        /*000a*/ 	.short	(.L_534 - .L_533)
.L_533:
        /*000c*/ 	.word	0x00000000
        /*0010*/ 	.short	0x000a
        /*0012*/ 	.short	0x0048
        /*0014*/ 	.byte	0x00, 0xf5, 0x21, 0x00


	//----- nvinfo : EIATTR_KPARAM_INFO
	.align		4
.L_534:
        /*0018*/ 	.byte	0x04, 0x17
        /*001a*/ 	.short	(.L_536 - .L_535)
.L_535:
        /*001c*/ 	.word	0x00000000
        /*0020*/ 	.short	0x0009
        /*0022*/ 	.short	0x0040
        /*0024*/ 	.byte	0x00, 0xf5, 0x21, 0x00


	//----- nvinfo : EIATTR_KPARAM_INFO
	.align		4
.L_536:
        /*0028*/ 	.byte	0x04, 0x17
        /*002a*/ 	.short	(.L_538 - .L_537)
.L_537:
        /*002c*/ 	.word	0x00000000
        /*0030*/ 	.short	0x0008
        /*0032*/ 	.short	0x0038
        /*0034*/ 	.byte	0x00, 0xf5, 0x21, 0x00


	//----- nvinfo : EIATTR_KPARAM_INFO
	.align		4
.L_538:
        /*0038*/ 	.byte	0x04, 0x17
        /*003a*/ 	.short	(.L_540 - .L_539)
.L_539:
        /*003c*/ 	.word	0x00000000
        /*0040*/ 	.short	0x0007
        /*0042*/ 	.short	0x0030
        /*0044*/ 	.byte	0x00, 0xf0, 0x11, 0x00


	//----- nvinfo : EIATTR_KPARAM_INFO
	.align		4
.L_540:
        /*0048*/ 	.byte	0x04, 0x17
        /*004a*/ 	.short	(.L_542 - .L_541)
.L_541:
        /*004c*/ 	.word	0x00000000
        /*0050*/ 	.short	0x0006
        /*0052*/ 	.short	0x0028
        /*0054*/ 	.byte	0x00, 0xf5, 0x21, 0x00


	//----- nvinfo : EIATTR_KPARAM_INFO
	.align		4
.L_542:
        /*0058*/ 	.byte	0x04, 0x17
        /*005a*/ 	.short	(.L_544 - .L_543)
.L_543:
        /*005c*/ 	.word	0x00000000
        /*0060*/ 	.short	0x0005
        /*0062*/ 	.short	0x0020
        /*0064*/ 	.byte	0x00, 0xf5, 0x21, 0x00


	//----- nvinfo : EIATTR_KPARAM_INFO
	.align		4
.L_544:
        /*0068*/ 	.byte	0x04, 0x17
        /*006a*/ 	.short	(.L_546 - .L_545)
.L_545:
        /*006c*/ 	.word	0x00000000
        /*0070*/ 	.short	0x0004
        /*0072*/ 	.short	0x0018
        /*0074*/ 	.byte	0x00, 0xf5, 0x21, 0x00


	//----- nvinfo : EIATTR_KPARAM_INFO
	.align		4
.L_546:
        /*0078*/ 	.byte	0x04, 0x17
        /*007a*/ 	.short	(.L_548 - .L_547)
.L_547:
        /*007c*/ 	.word	0x00000000
        /*0080*/ 	.short	0x0003
        /*0082*/ 	.short	0x0010
        /*0084*/ 	.byte	0x00, 0xf5, 0x21, 0x00


	//----- nvinfo : EIATTR_KPARAM_INFO
	.align		4
.L_548:
        /*0088*/ 	.byte	0x04, 0x17
        /*008a*/ 	.short	(.L_550 - .L_549)
.L_549:
        /*008c*/ 	.word	0x00000000
        /*0090*/ 	.short	0x0002
        /*0092*/ 	.short	0x0008
        /*0094*/ 	.byte	0x00, 0xf5, 0x21, 0x00


	//----- nvinfo : EIATTR_KPARAM_INFO
	.align		4
.L_550:
        /*0098*/ 	.byte	0x04, 0x17
        /*009a*/ 	.short	(.L_552 - .L_551)
.L_551:
        /*009c*/ 	.word	0x00000000
        /*00a0*/ 	.short	0x0001
        /*00a2*/ 	.short	0x0004
        /*00a4*/ 	.byte	0x00, 0xf0, 0x11, 0x00


	//----- nvinfo : EIATTR_KPARAM_INFO
	.align		4
.L_552:
        /*00a8*/ 	.byte	0x04, 0x17
        /*00aa*/ 	.short	(.L_554 - .L_553)
.L_553:
        /*00ac*/ 	.word	0x00000000
        /*00b0*/ 	.short	0x0000
        /*00b2*/ 	.short	0x0000
        /*00b4*/ 	.byte	0x00, 0xf0, 0x11, 0x00


	//----- nvinfo : EIATTR_SPARSE_MMA_MASK
	.align		4
.L_554:
        /*00b8*/ 	.byte	0x03, 0x50
        /*00ba*/ 	.short	0x0000


	//----- nvinfo : EIATTR_MAXREG_COUNT
	.align		4
        /*00bc*/ 	.byte	0x03, 0x1b
        /*00be*/ 	.short	0x00ff


	//----- nvinfo : EIATTR_MERCURY_ISA_VERSION
	.align		4
        /*00c0*/ 	.byte	0x03, 0x5f
        /*00c2*/ 	.short	0x0101


	//----- nvinfo : EIATTR_INT_WARP_WIDE_INSTR_OFFSETS
	.align		4
        /*00c4*/ 	.byte	0x04, 0x31
        /*00c6*/ 	.short	(.L_556 - .L_555)


	//   ....[0]....
.L_555:
        /*00c8*/ 	.word	0x000001d0


	//   ....[1]....
        /*00cc*/ 	.word	0x00000220


	//----- nvinfo : EIATTR_VRC_CTA_INIT_COUNT
	.align		4
.L_556:
        /*00d0*/ 	.byte	0x02, 0x4a
	.zero		1
	.zero		1


	//----- nvinfo : EIATTR_EXIT_INSTR_OFFSETS
	.align		4
        /*00d4*/ 	.byte	0x04, 0x1c
        /*00d6*/ 	.short	(.L_558 - .L_557)


	//   ....[0]....
.L_557:
        /*00d8*/ 	.word	0x00000080


	//   ....[1]....
        /*00dc*/ 	.word	0x00000100


	//   ....[2]....
        /*00e0*/ 	.word	0x00000250


	//----- nvinfo : EIATTR_CBANK_PARAM_SIZE
	.align		4
.L_558:
        /*00e4*/ 	.byte	0x03, 0x19
        /*00e6*/ 	.short	0x0050


	//----- nvinfo : EIATTR_PARAM_CBANK
	.align		4
        /*00e8*/ 	.byte	0x04, 0x0a
        /*00ea*/ 	.short	(.L_560 - .L_559)
	.align		4
.L_559:
        /*00ec*/ 	.word	index@(.nv.constant0._Z10PeuCounteriiPPiS0_S0_S0_S_iS_S_S_)
        /*00f0*/ 	.short	0x0380
        /*00f2*/ 	.short	0x0050


	//----- nvinfo : EIATTR_SW_WAR
	.align		4
.L_560:
        /*00f4*/ 	.byte	0x04, 0x36
        /*00f6*/ 	.short	(.L_562 - .L_561)
.L_561:
        /*00f8*/ 	.word	0x00000008
.L_562:


//--------------------- .nv.info._Z10PEUcounteriPPiS0_S0_S0_S_iS_S_ --------------------------
	.section	.nv.info._Z10PEUcounteriPPiS0_S0_S0_S_iS_S_,"",@"SHT_CUDA_INFO"
	.sectionflags	@""
	.align	4


	//----- nvinfo : EIATTR_CUDA_API_VERSION
	.align		4
        /*0000*/ 	.byte	0x04, 0x37
        /*0002*/ 	.short	(.L_564 - .L_563)
.L_563:
        /*0004*/ 	.word	0x00000082


	//----- nvinfo : EIATTR_KPARAM_INFO
	.align		4
.L_564:
        /*0008*/ 	.byte	0x04, 0x17
        /*000a*/ 	.short	(.L_566 - .L_565)
.L_565:
        /*000c*/ 	.word	0x00000000
        /*0010*/ 	.short	0x0008
        /*0012*/ 	.short	0x0040
        /*0014*/ 	.byte	0x00, 0xf5, 0x21, 0x00


	//----- nvinfo : EIATTR_KPARAM_INFO
	.align		4
.L_566:
        /*0018*/ 	.byte	0x04, 0x17
        /*001a*/ 	.short	(.L_568 - .L_567)
.L_567:
        /*001c*/ 	.word	0x00000000
        /*0020*/ 	.short	0x0007
        /*0022*/ 	.short	0x0038
        /*0024*/ 	.byte	0x00, 0xf5, 0x21, 0x00


	//----- nvinfo : EIATTR_KPARAM_INFO
	.align		4
.L_568:
        /*0028*/ 	.byte	0x04, 0x17
        /*002a*/ 	.short	(.L_570 - .L_569)
.L_569:
        /*002c*/ 	.word	0x00000000
        /*0030*/ 	.short	0x0006
        /*0032*/ 	.short	0x0030
        /*0034*/ 	.byte	0x00, 0xf0, 0x11, 0x00


	//----- nvinfo : EIATTR_KPARAM_INFO
	.align		4
.L_570:
        /*0038*/ 	.byte	0x04, 0x17
        /*003a*/ 	.short	(.L_572 - .L_571)
.L_571:
        /*003c*/ 	.word	0x00000000
        /*0040*/ 	.short	0x0005
        /*0042*/ 	.short	0x0028
        /*0044*/ 	.byte	0x00, 0xf5, 0x21, 0x00


	//----- nvinfo : EIATTR_KPARAM_INFO
	.align		4
.L_572:
        /*0048*/ 	.byte	0x04, 0x17
        /*004a*/ 	.short	(.L_574 - .L_573)
.L_573:
        /*004c*/ 	.word	0x00000000
        /*0050*/ 	.short	0x0004
        /*0052*/ 	.short	0x0020
        /*0054*/ 	.byte	0x00, 0xf5, 0x21, 0x00


	//----- nvinfo : EIATTR_KPARAM_INFO
	.align		4
.L_574:
        /*0058*/ 	.byte	0x04, 0x17
        /*005a*/ 	.short	(.L_576 - .L_575)
.L_575:
        /*005c*/ 	.word	0x00000000
        /*0060*/ 	.short	0x0003
        /*0062*/ 	.short	0x0018
        /*0064*/ 	.byte	0x00, 0xf5, 0x21, 0x00


	//----- nvinfo : EIATTR_KPARAM_INFO
	.align		4
.L_576:
        /*0068*/ 	.byte	0x04, 0x17
        /*006a*/ 	.short	(.L_578 - .L_577)
.L_577:
        /*006c*/ 	.word	0x00000000
        /*0070*/ 	.short	0x0002
        /*0072*/ 	.short	0x0010
        /*0074*/ 	.byte	0x00, 0xf5, 0x21, 0x00


	//----- nvinfo : EIATTR_KPARAM_INFO
	.align		4
.L_578:
        /*0078*/ 	.byte	0x04, 0x17
        /*007a*/ 	.short	(.L_580 - .L_579)
.L_579:
        /*007c*/ 	.word	0x00000000
        /*0080*/ 	.short	0x0001
        /*0082*/ 	.short	0x0008
        /*0084*/ 	.byte	0x00, 0xf5, 0x21, 0x00


	//----- nvinfo : EIATTR_KPARAM_INFO
	.align		4
.L_580:
        /*0088*/ 	.byte	0x04, 0x17
        /*008a*/ 	.short	(.L_582 - .L_581)
.L_581:
        /*008c*/ 	.word	0x00000000
        /*0090*/ 	.short	0x0000
        /*0092*/ 	.short	0x0000
        /*0094*/ 	.byte	0x00, 0xf0, 0x11, 0x00


	//----- nvinfo : EIATTR_SPARSE_MMA_MASK
	.align		4
.L_582:
        /*0098*/ 	.byte	0x03, 0x50
        /*009a*/ 	.short	0x0000


	//----- nvinfo : EIATTR_MAXREG_COUNT
	.align		4
        /*009c*/ 	.byte	0x03, 0x1b
        /*009e*/ 	.short	0x00ff


	//----- nvinfo : EIATTR_MERCURY_ISA_VERSION
	.align		4
        /*00a0*/ 	.byte	0x03, 0x5f
        /*00a2*/ 	.short	0x0101


	//----- nvinfo : EIATTR_INT_WARP_WIDE_INSTR_OFFSETS
	.align		4
        /*00a4*/ 	.byte	0x04, 0x31
        /*00a6*/ 	.short	(.L_584 - .L_583)


	//   ....[0]....
.L_583:
        /*00a8*/ 	.word	0x000001d0


	//   ....[1]....
        /*00ac*/ 	.word	0x00000220


	//   ....[2]....
        /*00b0*/ 	.word	0x000002a0


	//----- nvinfo : EIATTR_VRC_CTA_INIT_COUNT
	.align		4
.L_584:
        /*00b4*/ 	.byte	0x02, 0x4a
	.zero		1
	.zero		1


	//----- nvinfo : EIATTR_EXIT_INSTR_OFFSETS
	.align		4
        /*00b8*/ 	.byte	0x04, 0x1c
        /*00ba*/ 	.short	(.L_586 - .L_585)


	//   ....[0]....
.L_585:
        /*00bc*/ 	.word	0x00000080


	//   ....[1]....
        /*00c0*/ 	.word	0x00000100


	//   ....[2]....
        /*00c4*/ 	.word	0x000002d0


	//----- nvinfo : EIATTR_CBANK_PARAM_SIZE
	.align		4
.L_586:
        /*00c8*/ 	.byte	0x03, 0x19
        /*00ca*/ 	.short	0x0048


	//----- nvinfo : EIATTR_PARAM_CBANK
	.align		4
        /*00cc*/ 	.byte	0x04, 0x0a
        /*00ce*/ 	.short	(.L_588 - .L_587)
	.align		4
.L_587:
        /*00d0*/ 	.word	index@(.nv.constant0._Z10PEUcounteriPPiS0_S0_S0_S_iS_S_)
        /*00d4*/ 	.short	0x0380
        /*00d6*/ 	.short	0x0048


	//----- nvinfo : EIATTR_SW_WAR
	.align		4
.L_588:
        /*00d8*/ 	.byte	0x04, 0x36
        /*00da*/ 	.short	(.L_590 - .L_589)
.L_589:
        /*00dc*/ 	.word	0x00000008
.L_590:


//--------------------- .nv.callgraph             --------------------------
	.section	.nv.callgraph,"",@"SHT_CUDA_CALLGRAPH"
	.align	4
	.sectionentsize	8
	.align		4
        /*0000*/ 	.word	0x00000000
	.align		4
        /*0004*/ 	.word	0xffffffff
	.align		4
        /*0008*/ 	.word	index@(_Z29count_single_item_s_candidateiPiS_S_S_S_S_S_S_S_S_S_S_S_S_S_PbS_S_S_S_S_)
	.align		4
        /*000c*/ 	.word	index@(vprintf)
	.align		4
        /*0010*/ 	.word	index@(_Z5test2PiS_S_S_S_iS_S_S_)
	.align		4
        /*0014*/ 	.word	index@(vprintf)
	.align		4
        /*0018*/ 	.word	index@(_Z5test1PiS_S_S_S_S_i)
	.align		4
        /*001c*/ 	.word	index@(vprintf)
	.align		4
        /*0020*/ 	.word	index@(_Z4testPPPiiS_S0_S0_)
	.align		4
        /*0024*/ 	.word	index@(vprintf)
	.align		4
        /*0028*/ 	.word	0x00000000
	.align		4
        /*002c*/ 	.word	0xfffffffe
	.align		4
        /*0030*/ 	.word	0x00000000
	.align		4
        /*0034*/ 	.word	0xfffffffd
	.align		4
        /*0038*/ 	.word	0x00000000
	.align		4
        /*003c*/ 	.word	0xfffffffc


//--------------------- .nv.constant4             --------------------------
	.section	.nv.constant4,"a",@progbits
	.align	8
	.align		8
.nv.constant4:
        /*0000*/ 	.dword	$str
	.align		8
        /*0008*/ 	.dword	$str$1
	.align		8
        /*0010*/ 	.dword	$str$2
	.align		8
        /*0018*/ 	.dword	$str$3
	.align		8
        /*0020*/ 	.dword	$str$4
	.align		8
        /*0028*/ 	.dword	$str$5
	.align		8
        /*0030*/ 	.dword	$str$6
	.align		8
        /*0038*/ 	.dword	$str$7
	.align		8
        /*0040*/ 	.dword	$str$8
	.align		8
        /*0048*/ 	.dword	vprintf


//--------------------- .text._Z29single_item_peu_utility_countPiS_S_S_S_S_iPbS0_ --------------------------
	.section	.text._Z29single_item_peu_utility_countPiS_S_S_S_S_iPbS0_,"ax",@progbits
	.align	128
        .global         _Z29single_item_peu_utility_countPiS_S_S_S_S_iPbS0_
        .type           _Z29single_item_peu_utility_countPiS_S_S_S_S_iPbS0_,@function
        .size           _Z29single_item_peu_utility_countPiS_S_S_S_S_iPbS0_,(.L_x_146 - _Z29single_item_peu_utility_countPiS_S_S_S_S_iPbS0_)
        .other          _Z29single_item_peu_utility_countPiS_S_S_S_S_iPbS0_,@"STO_CUDA_ENTRY STV_DEFAULT"
_Z29single_item_peu_utility_countPiS_S_S_S_S_iPbS0_:
.text._Z29single_item_peu_utility_countPiS_S_S_S_S_iPbS0_:
[----:B------:R-:W-:Y:S01]  /*0000*/  LDC R1, c[0x0][0x37c] ;  /* 0x0000df00ff017b82 */ /* 0x000fe20000000800 */
[----:B------:R-:W0:Y:S07]  /*0010*/  S2R R0, SR_CTAID.X ;  /* 0x0000000000007919 */ /* 0x000e2e0000002500 */
[----:B------:R-:W0:Y:S01]  /*0020*/  LDC.64 R4, c[0x0][0x398] ;  /* 0x0000e600ff047b82 */ /* 0x000e220000000a00 */
[----:B------:R-:W1:Y:S01]  /*0030*/  LDCU.64 UR8, c[0x0][0x358] ;  /* 0x00006b00ff0877ac */ /* 0x000e620008000a00 */
[----:B0-----:R-:W-:-:S05]  /*0040*/  IMAD.WIDE.U32 R4, R0, 0x4, R4 ;  /* 0x0000000400047825 */ /* 0x001fca00078e0004 */
[----:B-1----:R-:W2:Y:S01]  /*0050*/  LDG.E.CONSTANT R3, desc[UR8][R4.64] ;  /* 0x0000000804037981 */ /* 0x002ea2000c1e9900 */
[----:B------:R-:W-:Y:S01]  /*0060*/  BSSY.RECONVERGENT B0, `(.L_x_0) ;  /* 0x0000017000007945 */ /* 0x000fe20003800200 */
[----:B------:R-:W-:Y:S01]  /*0070*/  CS2R R12, SRZ ;  /* 0x00000000000c7805 */ /* 0x000fe2000001ff00 */
[----:B------:R-:W2:Y:S02]  /*0080*/  S2R R2, SR_TID.X ;  /* 0x0000000000027919 */ /* 0x000ea40000002100 */
[----:B--2---:R-:W-:-:S13]  /*0090*/  ISETP.GE.AND P0, PT, R2, R3, PT ;  /* 0x000000030200720c */ /* 0x004fda0003f06270 */
[----:B------:R-:W-:Y:S05]  /*00a0*/  @P0 BRA `(.L_x_1) ;  /* 0x0000000000480947 */ /* 0x000fea0003800000 */
[----:B------:R-:W0:Y:S08]  /*00b0*/  LDC.64 R8, c[0x0][0x390] ;  /* 0x0000e400ff087b82 */ /* 0x000e300000000a00 */
[----:B------:R-:W1:Y:S08]  /*00c0*/  LDC R16, c[0x0][0x360] ;  /* 0x0000d800ff107b82 */ /* 0x000e700000000800 */
[----:B------:R-:W2:Y:S01]  /*00d0*/  LDC.64 R4, c[0x0][0x380] ;  /* 0x0000e000ff047b82 */ /* 0x000ea20000000a00 */
[----:B0-----:R-:W-:-:S07]  /*00e0*/  IMAD.WIDE.U32 R8, R0, 0x4, R8 ;  /* 0x0000000400087825 */ /* 0x001fce00078e0008 */
[----:B------:R-:W0:Y:S01]  /*00f0*/  LDC.64 R6, c[0x0][0x388] ;  /* 0x0000e200ff067b82 */ /* 0x000e220000000a00 */
[----:B------:R3:W5:Y:S01]  /*0100*/  LDG.E.CONSTANT R14, desc[UR8][R8.64] ;  /* 0x00000008080e7981 */ /* 0x000762000c1e9900 */
[----:B------:R-:W-:Y:S01]  /*0110*/  CS2R R12, SRZ ;  /* 0x00000000000c7805 */ /* 0x000fe2000001ff00 */
[----:B-1----:R-:W-:-:S07]  /*0120*/  IMAD.MOV.U32 R15, RZ, RZ, R2 ;  /* 0x000000ffff0f7224 */ /* 0x002fce00078e0002 */
.L_x_2:
[----:B-----5:R-:W-:-:S04]  /*0130*/  IMAD.IADD R11, R14, 0x1, R15 ;  /* 0x000000010e0b7824 */ /* 0x020fc800078e020f */
[----:B0--3--:R-:W-:-:S04]  /*0140*/  IMAD.WIDE R8, R11, 0x4, R6 ;  /* 0x000000040b087825 */ /* 0x009fc800078e0206 */
[----:B--2---:R-:W-:Y:S02]  /*0150*/  IMAD.WIDE R10, R11, 0x4, R4 ;  /* 0x000000040b0a7825 */ /* 0x004fe400078e0204 */
[----:B------:R-:W2:Y:S04]  /*0160*/  LDG.E.CONSTANT R8, desc[UR8][R8.64] ;  /* 0x0000000808087981 */ /* 0x000ea8000c1e9900 */
[----:B------:R-:W3:Y:S01]  /*0170*/  LDG.E.CONSTANT R11, desc[UR8][R10.64] ;  /* 0x000000080a0b7981 */ /* 0x000ee2000c1e9900 */
[----:B------:R-:W-:-:S05]  /*0180*/  IMAD.IADD R15, R16, 0x1, R15 ;  /* 0x00000001100f7824 */ /* 0x000fca00078e020f */
[----:B------:R-:W-:Y:S02]  /*0190*/  ISETP.GE.AND P0, PT, R15, R3, PT ;  /* 0x000000030f00720c */ /* 0x000fe40003f06270 */
[----:B--2---:R-:W-:Y:S01]  /*01a0*/  IADD3 R13, PT, PT, R8, R13, RZ ;  /* 0x0000000d080d7210 */ /* 0x004fe20007ffe0ff */
[----:B---3--:R-:W-:-:S10]  /*01b0*/  IMAD.IADD R12, R11, 0x1, R12 ;  /* 0x000000010b0c7824 */ /* 0x008fd400078e020c */
[----:B------:R-:W-:Y:S05]  /*01c0*/  @!P0 BRA `(.L_x_2) ;  /* 0xfffffffc00d88947 */ /* 0x000fea000383ffff */
.L_x_1:
[----:B------:R-:W-:Y:S05]  /*01d0*/  BSYNC.RECONVERGENT B0 ;  /* 0x0000000000007941 */ /* 0x000fea0003800200 */
.L_x_0:
[----:B------:R-:W0:Y:S01]  /*01e0*/  S2UR UR6, SR_CgaCtaId ;  /* 0x00000000000679c3 */ /* 0x000e220000008800 */
[----:B------:R-:W-:Y:S02]  /*01f0*/  UMOV UR4, 0x400 ;  /* 0x0000040000047882 */ /* 0x000fe40000000000 */
[----:B------:R-:W-:Y:S02]  /*0200*/  UIADD3 UR5, UPT, UPT, UR4, 0x1000, URZ ;  /* 0x0000100004057890 */ /* 0x000fe4000fffe0ff */
[----:B0-----:R-:W-:Y:S02]  /*0210*/  ULEA UR4, UR6, UR4, 0x18 ;  /* 0x0000000406047291 */ /* 0x001fe4000f8ec0ff */
[----:B------:R-:W-:-:S04]  /*0220*/  ULEA UR5, UR6, UR5, 0x18 ;  /* 0x0000000506057291 */ /* 0x000fc8000f8ec0ff */
[C---:B------:R-:W-:Y:S02]  /*0230*/  LEA R4, R2.reuse, UR4, 0x2 ;  /* 0x0000000402047c11 */ /* 0x040fe4000f8e10ff */
[----:B------:R-:W-:-:S03]  /*0240*/  LEA R3, R2, UR5, 0x2 ;  /* 0x0000000502037c11 */ /* 0x000fc6000f8e10ff */
[----:B------:R-:W0:Y:S01]  /*0250*/  LDCU UR4, c[0x0][0x360] ;  /* 0x00006c00ff0477ac */ /* 0x000e220008000800 */
[----:B------:R1:W-:Y:S04]  /*0260*/  STS [R4], R13 ;  /* 0x0000000d04007388 */ /* 0x0003e80000000800 */
[----:B------:R1:W-:Y:S01]  /*0270*/  STS [R3], R12 ;  /* 0x0000000c03007388 */ /* 0x0003e20000000800 */
[----:B0-----:R-:W-:Y:S01]  /*0280*/  UISETP.GE.U32.AND UP0, UPT, UR4, 0x42, UPT ;  /* 0x000000420400788c */ /* 0x001fe2000bf06070 */
[----:B------:R-:W-:Y:S08]  /*0290*/  BAR.SYNC.DEFER_BLOCKING 0x0 ;  /* 0x0000000000007b1d */ /* 0x000ff00000010000 */
[----:B-1----:R-:W-:Y:S05]  /*02a0*/  BRA.U !UP0, `(.L_x_3) ;  /* 0x0000000108507547 */ /* 0x002fea000b800000 */
[----:B------:R-:W-:-:S07]  /*02b0*/  IMAD.U32 R5, RZ, RZ, UR4 ;  /* 0x00000004ff057e24 */ /* 0x000fce000f8e00ff */
.L_x_6:
[----:B------:R-:W-:Y:S01]  /*02c0*/  SHF.R.U32.HI R11, RZ, 0x1, R5 ;  /* 0x00000001ff0b7819 */ /* 0x000fe20000011605 */
[----:B------:R-:W-:Y:S03]  /*02d0*/  BSSY.RECONVERGENT B0, `(.L_x_4) ;  /* 0x000000d000007945 */ /* 0x000fe60003800200 */
[----:B------:R-:W-:-:S13]  /*02e0*/  ISETP.GE.U32.AND P0, PT, R2, R11, PT ;  /* 0x0000000b0200720c */ /* 0x000fda0003f06070 */
[----:B0-----:R-:W-:Y:S05]  /*02f0*/  @P0 BRA `(.L_x_5) ;  /* 0x0000000000280947 */ /* 0x001fea0003800000 */
[C---:B------:R-:W-:Y:S01]  /*0300*/  IMAD R6, R11.reuse, 0x4, R4 ;  /* 0x000000040b067824 */ /* 0x040fe200078e0204 */
[----:B------:R-:W-:Y:S01]  /*0310*/  LDS R7, [R4] ;  /* 0x0000000004077984 */ /* 0x000fe20000000800 */
[----:B------:R-:W-:-:S04]  /*0320*/  IMAD R8, R11, 0x4, R3 ;  /* 0x000000040b087824 */ /* 0x000fc800078e0203 */
[----:B------:R-:W0:Y:S02]  /*0330*/  LDS R6, [R6] ;  /* 0x0000000006067984 */ /* 0x000e240000000800 */
[----:B0-----:R-:W-:-:S05]  /*0340*/  IADD3 R7, PT, PT, R6, R7, RZ ;  /* 0x0000000706077210 */ /* 0x001fca0007ffe0ff */
[----:B------:R-:W-:Y:S04]  /*0350*/  STS [R4], R7 ;  /* 0x0000000704007388 */ /* 0x000fe80000000800 */
[----:B------:R-:W-:Y:S04]  /*0360*/  LDS R8, [R8] ;  /* 0x0000000008087984 */ /* 0x000fe80000000800 */
[----:B------:R-:W0:Y:S02]  /*0370*/  LDS R9, [R3] ;  /* 0x0000000003097984 */ /* 0x000e240000000800 */
[----:B0-----:R-:W-:-:S05]  /*0380*/  IMAD.IADD R10, R8, 0x1, R9 ;  /* 0x00000001080a7824 */ /* 0x001fca00078e0209 */
[----:B------:R0:W-:Y:S02]  /*0390*/  STS [R3], R10 ;  /* 0x0000000a03007388 */ /* 0x0001e40000000800 */
.L_x_5:
[----:B------:R-:W-:Y:S05]  /*03a0*/  BSYNC.RECONVERGENT B0 ;  /* 0x0000000000007941 */ /* 0x000fea0003800200 */
.L_x_4:
[----:B------:R-:W-:Y:S01]  /*03b0*/  BAR.SYNC.DEFER_BLOCKING 0x0 ;  /* 0x0000000000007b1d */ /* 0x000fe20000010000 */
[----:B------:R-:W-:Y:S01]  /*03c0*/  ISETP.GT.U32.AND P0, PT, R5, 0x83, PT ;  /* 0x000000830500780c */ /* 0x000fe20003f04070 */
[----:B------:R-:W-:-:S12]  /*03d0*/  IMAD.MOV.U32 R5, RZ, RZ, R11 ;  /* 0x000000ffff057224 */ /* 0x000fd800078e000b */
[----:B------:R-:W-:Y:S05]  /*03e0*/  @P0 BRA `(.L_x_6) ;  /* 0xfffffffc00b40947 */ /* 0x000fea000383ffff */
.L_x_3:
[----:B------:R-:W-:-:S13]  /*03f0*/  ISETP.GT.U32.AND P0, PT, R2, 0x1f, PT ;  /* 0x0000001f0200780c */ /* 0x000fda0003f04070 */
[----:B------:R-:W-:Y:S05]  /*0400*/  @P0 EXIT ;  /* 0x000000000000094d */ /* 0x000fea0003800000 */
[C---:B------:R-:W-:Y:S01]  /*0410*/  IADD3 R5, PT, PT, R2.reuse, 0x20, RZ ;  /* 0x0000002002057810 */ /* 0x040fe20007ffe0ff */
[C---:B------:R-:W-:Y:S02]  /*0420*/  VIADD R7, R2.reuse, 0x10 ;  /* 0x0000001002077836 */ /* 0x040fe40000000000 */
[----:B------:R-:W-:Y:S01]  /*0430*/  VIADD R8, R2, 0x8 ;  /* 0x0000000802087836 */ /* 0x000fe20000000000 */
[----:B------:R-:W-:Y:S02]  /*0440*/  ISETP.GE.U32.AND P1, PT, R5, UR4, PT ;  /* 0x0000000405007c0c */ /* 0x000fe4000bf26070 */
[----:B------:R-:W-:Y:S02]  /*0450*/  ISETP.GE.U32.AND P2, PT, R7, UR4, PT ;  /* 0x0000000407007c0c */ /* 0x000fe4000bf46070 */
[----:B------:R-:W-:Y:S01]  /*0460*/  ISETP.GE.U32.AND P3, PT, R8, UR4, PT ;  /* 0x0000000408007c0c */ /* 0x000fe2000bf66070 */
[----:B------:R-:W-:-:S05]  /*0470*/  VIADD R8, R2, 0x4 ;  /* 0x0000000402087836 */ /* 0x000fca0000000000 */
[----:B------:R-:W-:Y:S02]  /*0480*/  ISETP.GE.U32.AND P4, PT, R8, UR4, PT ;  /* 0x0000000408007c0c */ /* 0x000fe4000bf86070 */
[----:B------:R-:W-:Y:S01]  /*0490*/  IADD3 R8, PT, PT, R2, 0x2, RZ ;  /* 0x0000000202087810 */ /* 0x000fe20007ffe0ff */
[----:B------:R-:W-:Y:S03]  /*04a0*/  @!P1 LDS R5, [R4+0x80] ;  /* 0x0000800004059984 */ /* 0x000fe60000000800 */
[----:B------:R-:W-:Y:S01]  /*04b0*/  ISETP.GE.U32.AND P5, PT, R8, UR4, PT ;  /* 0x0000000408007c0c */ /* 0x000fe2000bfa6070 */
[----:B------:R-:W1:Y:S01]  /*04c0*/  @!P1 LDS R6, [R4] ;  /* 0x0000000004069984 */ /* 0x000e620000000800 */
[----:B------:R-:W-:-:S05]  /*04d0*/  VIADD R8, R2, 0x1 ;  /* 0x0000000102087836 */ /* 0x000fca0000000000 */
[----:B------:R-:W-:Y:S01]  /*04e0*/  ISETP.GE.U32.AND P0, PT, R8, UR4, PT ;  /* 0x0000000408007c0c */ /* 0x000fe2000bf06070 */
[----:B-1----:R-:W-:-:S05]  /*04f0*/  @!P1 IMAD.IADD R5, R5, 0x1, R6 ;  /* 0x0000000105059824 */ /* 0x002fca00078e0206 */
[----:B------:R-:W-:Y:S04]  /*0500*/  @!P1 STS [R4], R5 ;  /* 0x0000000504009388 */ /* 0x000fe80000000800 */
[----:B------:R-:W-:Y:S04]  /*0510*/  @!P2 LDS R6, [R4+0x40] ;  /* 0x000040000406a984 */ /* 0x000fe80000000800 */
[----:B------:R-:W1:Y:S02]  /*0520*/  @!P2 LDS R7, [R4] ;  /* 0x000000000407a984 */ /* 0x000e640000000800 */
[----:B-1----:R-:W-:-:S05]  /*0530*/  @!P2 IADD3 R7, PT, PT, R6, R7, RZ ;  /* 0x000000070607a210 */ /* 0x002fca0007ffe0ff */
[----:B------:R-:W-:Y:S04]  /*0540*/  @!P2 STS [R4], R7 ;  /* 0x000000070400a388 */ /* 0x000fe80000000800 */
[----:B------:R-:W-:Y:S04]  /*0550*/  @!P3 LDS R6, [R4+0x20] ;  /* 0x000020000406b984 */ /* 0x000fe80000000800 */
[----:B------:R-:W1:Y:S02]  /*0560*/  @!P3 LDS R9, [R4] ;  /* 0x000000000409b984 */ /* 0x000e640000000800 */
[----:B-1----:R-:W-:-:S05]  /*0570*/  @!P3 IMAD.IADD R9, R6, 0x1, R9 ;  /* 0x000000010609b824 */ /* 0x002fca00078e0209 */
[----:B------:R-:W-:Y:S04]  /*0580*/  @!P3 STS [R4], R9 ;  /* 0x000000090400b388 */ /* 0x000fe80000000800 */
[----:B------:R-:W-:Y:S04]  /*0590*/  @!P4 LDS R5, [R4+0x10] ;  /* 0x000010000405c984 */ /* 0x000fe80000000800 */
[----:B------:R-:W1:Y:S02]  /*05a0*/  @!P4 LDS R6, [R4] ;  /* 0x000000000406c984 */ /* 0x000e640000000800 */
        /* <DEDUP_REMOVED lines=13> */
[----:B------:R-:W-:Y:S01]  /*0680*/  @!P1 STS [R3], R6 ;  /* 0x0000000603009388 */ /* 0x000fe20000000800 */
[----:B------:R-:W-:-:S03]  /*0690*/  ISETP.NE.AND P1, PT, R2, RZ, PT ;  /* 0x000000ff0200720c */ /* 0x000fc60003f25270 */
[----:B------:R-:W-:Y:S04]  /*06a0*/  @!P2 LDS R5, [R3+0x40] ;  /* 0x000040000305a984 */ /* 0x000fe80000000800 */
[----:B------:R-:W1:Y:S02]  /*06b0*/  @!P2 LDS R8, [R3] ;  /* 0x000000000308a984 */ /* 0x000e640000000800 */
[----:B-1----:R-:W-:-:S05]  /*06c0*/  @!P2 IADD3 R8, PT, PT, R5, R8, RZ ;  /* 0x000000080508a210 */ /* 0x002fca0007ffe0ff */
[----:B------:R-:W-:Y:S04]  /*06d0*/  @!P2 STS [R3], R8 ;  /* 0x000000080300a388 */ /* 0x000fe80000000800 */
[----:B------:R-:W-:Y:S04]  /*06e0*/  @!P3 LDS R5, [R3+0x20] ;  /* 0x000020000305b984 */ /* 0x000fe80000000800 */
[----:B0-----:R-:W0:Y:S02]  /*06f0*/  @!P3 LDS R10, [R3] ;  /* 0x00000000030ab984 */ /* 0x001e240000000800 */
[----:B0-----:R-:W-:-:S05]  /*0700*/  @!P3 IMAD.IADD R10, R5, 0x1, R10 ;  /* 0x00000001050ab824 */ /* 0x001fca00078e020a */
[----:B------:R-:W-:Y:S04]  /*0710*/  @!P3 STS [R3], R10 ;  /* 0x0000000a0300b388 */ /* 0x000fe80000000800 */
[----:B------:R-:W-:Y:S04]  /*0720*/  @!P4 LDS R4, [R3+0x10] ;  /* 0x000010000304c984 */ /* 0x000fe80000000800 */
[----:B------:R-:W0:Y:S02]  /*0730*/  @!P4 LDS R5, [R3] ;  /* 0x000000000305c984 */ /* 0x000e240000000800 */
[----:B0-----:R-:W-:-:S05]  /*0740*/  @!P4 IMAD.IADD R4, R4, 0x1, R5 ;  /* 0x000000010404c824 */ /* 0x001fca00078e0205 */
[----:B------:R-:W-:Y:S04]  /*0750*/  @!P4 STS [R3], R4 ;  /* 0x000000040300c388 */ /* 0x000fe80000000800 */
[----:B------:R-:W-:Y:S04]  /*0760*/  @!P5 LDS R5, [R3+0x8] ;  /* 0x000008000305d984 */ /* 0x000fe80000000800 */
[----:B------:R-:W0:Y:S02]  /*0770*/  @!P5 LDS R6, [R3] ;  /* 0x000000000306d984 */ /* 0x000e240000000800 */
[----:B0-----:R-:W-:-:S05]  /*0780*/  @!P5 IADD3 R6, PT, PT, R5, R6, RZ ;  /* 0x000000060506d210 */ /* 0x001fca0007ffe0ff */
[----:B------:R-:W-:Y:S04]  /*0790*/  @!P5 STS [R3], R6 ;  /* 0x000000060300d388 */ /* 0x000fe80000000800 */
[----:B------:R-:W-:Y:S04]  /*07a0*/  @!P0 LDS R5, [R3+0x4] ;  /* 0x0000040003058984 */ /* 0x000fe80000000800 */
[----:B------:R-:W0:Y:S02]  /*07b0*/  @!P0 LDS R8, [R3] ;  /* 0x0000000003088984 */ /* 0x000e240000000800 */
[----:B0-----:R-:W-:-:S05]  /*07c0*/  @!P0 IMAD.IADD R8, R5, 0x1, R8 ;  /* 0x0000000105088824 */ /* 0x001fca00078e0208 */
[----:B------:R0:W-:Y:S01]  /*07d0*/  @!P0 STS [R3], R8 ;  /* 0x0000000803008388 */ /* 0x0001e20000000800 */
[----:B------:R-:W-:Y:S05]  /*07e0*/  @P1 EXIT ;  /* 0x000000000000194d */ /* 0x000fea0003800000 */
[----:B------:R-:W1:Y:S01]  /*07f0*/  S2UR UR5, SR_CgaCtaId ;  /* 0x00000000000579c3 */ /* 0x000e620000008800 */
[----:B------:R-:W-:-:S07]  /*0800*/  UMOV UR4, 0x400 ;  /* 0x0000040000047882 */ /* 0x000fce0000000000 */
[----:B0-----:R-:W0:Y:S08]  /*0810*/  LDC.64 R2, c[0x0][0x3a8] ;  /* 0x0000ea00ff027b82 */ /* 0x001e300000000a00 */
[----:B------:R-:W2:Y:S01]  /*0820*/  LDC.64 R4, c[0x0][0x3a0] ;  /* 0x0000e800ff047b82 */ /* 0x000ea20000000a00 */
[----:B-1----:R-:W-:Y:S01]  /*0830*/  ULEA UR4, UR5, UR4, 0x18 ;  /* 0x0000000405047291 */ /* 0x002fe2000f8ec0ff */
[----:B0-----:R-:W-:-:S08]  /*0840*/  IMAD.WIDE.U32 R2, R0, 0x4, R2 ;  /* 0x0000000400027825 */ /* 0x001fd000078e0002 */
[----:B------:R-:W0:Y:S04]  /*0850*/  LDS R7, [UR4] ;  /* 0x00000004ff077984 */ /* 0x000e280008000800 */
[----:B------:R-:W1:Y:S01]  /*0860*/  LDS R9, [UR4+0x1000] ;  /* 0x00100004ff097984 */ /* 0x000e620008000800 */
[----:B------:R-:W3:Y:S01]  /*0870*/  LDCU UR4, c[0x0][0x3b0] ;  /* 0x00007600ff0477ac */ /* 0x000ee20008000800 */
[----:B--2---:R-:W-:Y:S02]  /*0880*/  IMAD.WIDE.U32 R4, R0, 0x4, R4 ;  /* 0x0000000400047825 */ /* 0x004fe400078e0004 */
[----:B0-----:R0:W-:Y:S01]  /*0890*/  STG.E desc[UR8][R2.64], R7 ;  /* 0x0000000702007986 */ /* 0x0011e2000c101908 */
[----:B---3--:R-:W-:-:S03]  /*08a0*/  ISETP.GE.AND P0, PT, R7, UR4, PT ;  /* 0x0000000407007c0c */ /* 0x008fc6000bf06270 */
[----:B-1----:R0:W-:Y:S10]  /*08b0*/  STG.E desc[UR8][R4.64], R9 ;  /* 0x0000000904007986 */ /* 0x0021f4000c101908 */
[----:B------:R-:W-:Y:S05]  /*08c0*/  @!P0 BRA `(.L_x_7) ;  /* 0x0000000000188947 */ /* 0x000fea0003800000 */
[----:B------:R-:W1:Y:S01]  /*08d0*/  LDCU.64 UR6, c[0x0][0x3b8] ;  /* 0x00007700ff0677ac */ /* 0x000e620008000a00 */
[----:B0-----:R-:W-:Y:S01]  /*08e0*/  IMAD.MOV.U32 R4, RZ, RZ, 0x1 ;  /* 0x00000001ff047424 */ /* 0x001fe200078e00ff */
[----:B-1----:R-:W-:-:S04]  /*08f0*/  IADD3 R2, P0, PT, R0, UR6, RZ ;  /* 0x0000000600027c10 */ /* 0x002fc8000ff1e0ff */
[----:B------:R-:W-:-:S05]  /*0900*/  IADD3.X R3, PT, PT, RZ, UR7, RZ, P0, !PT ;  /* 0x00000007ff037c10 */ /* 0x000fca00087fe4ff */
[----:B------:R1:W-:Y:S01]  /*0910*/  STG.E.U8 desc[UR8][R2.64], R4 ;  /* 0x0000000402007986 */ /* 0x0003e2000c101108 */
[----:B------:R-:W-:Y:S05]  /*0920*/  BRA `(.L_x_8) ;  /* 0x0000000000107947 */ /* 0x000fea0003800000 */
.L_x_7:
[----:B------:R-:W0:Y:S02]  /*0930*/  LDCU.64 UR6, c[0x0][0x3b8] ;  /* 0x00007700ff0677ac */ /* 0x000e240008000a00 */
[----:B0-----:R-:W-:-:S05]  /*0940*/  IADD3 R2, P0, PT, R0, UR6, RZ ;  /* 0x0000000600027c10 */ /* 0x001fca000ff1e0ff */
[----:B------:R-:W-:-:S05]  /*0950*/  IMAD.X R3, RZ, RZ, UR7, P0 ;  /* 0x00000007ff037e24 */ /* 0x000fca00080e06ff */
[----:B------:R0:W-:Y:S03]  /*0960*/  STG.E.U8 desc[UR8][R2.64], RZ ;  /* 0x000000ff02007986 */ /* 0x0001e6000c101108 */
.L_x_8:
[----:B------:R-:W-:-:S13]  /*0970*/  ISETP.GE.AND P0, PT, R9, UR4, PT ;  /* 0x0000000409007c0c */ /* 0x000fda000bf06270 */
[----:B------:R-:W-:Y:S05]  /*0980*/  @!P0 BRA `(.L_x_9) ;  /* 0x0000000000188947 */ /* 0x000fea0003800000 */
[----:B------:R-:W0:Y:S02]  /*0990*/  LDCU.64 UR4, c[0x0][0x3c0] ;  /* 0x00007800ff0477ac */ /* 0x000e240008000a00 */
[----:B01----:R-:W-:Y:S01]  /*09a0*/  IADD3 R2, P0, PT, R0, UR4, RZ ;  /* 0x0000000400027c10 */ /* 0x003fe2000ff1e0ff */
[----:B------:R-:W-:-:S03]  /*09b0*/  IMAD.MOV.U32 R0, RZ, RZ, 0x1 ;  /* 0x00000001ff007424 */ /* 0x000fc600078e00ff */
[----:B------:R-:W-:-:S05]  /*09c0*/  IADD3.X R3, PT, PT, RZ, UR5, RZ, P0, !PT ;  /* 0x00000005ff037c10 */ /* 0x000fca00087fe4ff */
[----:B------:R-:W-:Y:S01]  /*09d0*/  STG.E.U8 desc[UR8][R2.64], R0 ;  /* 0x0000000002007986 */ /* 0x000fe2000c101108 */
[----:B------:R-:W-:Y:S05]  /*09e0*/  EXIT ;  /* 0x000000000000794d */ /* 0x000fea0003800000 */
.L_x_9:
[----:B------:R-:W0:Y:S02]  /*09f0*/  LDCU.64 UR4, c[0x0][0x3c0] ;  /* 0x00007800ff0477ac */ /* 0x000e240008000a00 */
[----:B01----:R-:W-:-:S05]  /*0a00*/  IADD3 R2, P0, PT, R0, UR4, RZ ;  /* 0x0000000400027c10 */ /* 0x003fca000ff1e0ff */
[----:B------:R-:W-:-:S05]  /*0a10*/  IMAD.X R3, RZ, RZ, UR5, P0 ;  /* 0x00000005ff037e24 */ /* 0x000fca00080e06ff */
[----:B------:R-:W-:Y:S01]  /*0a20*/  STG.E.U8 desc[UR8][R2.64], RZ ;  /* 0x000000ff02007986 */ /* 0x000fe2000c101108 */
[----:B------:R-:W-:Y:S05]  /*0a30*/  EXIT ;  /* 0x000000000000794d */ /* 0x000fea0003800000 */
.L_x_10:
[----:B------:R-:W-:-:S00]  /*0a40*/  BRA `(.L_x_10) ;  /* 0xfffffffc00fc7947 */ /* 0x000fc0000383ffff */
[----:B------:R-:W-:-:S00]  /*0a50*/  NOP ;  /* 0x0000000000007918 */ /* 0x000fc00000000000 */
        /* <DEDUP_REMOVED lines=10> */
.L_x_146:


//--------------------- .text._Z33single_item_peu_utility_count_maxiPiS_S_S_S_S_S_S_S_S_S_S_S_S_Pb --------------------------
	.section	.text._Z33single_item_peu_utility_count_maxiPiS_S_S_S_S_S_S_S_S_S_S_S_S_Pb,"ax",@progbits
	.align	128
        .global         _Z33single_item_peu_utility_count_maxiPiS_S_S_S_S_S_S_S_S_S_S_S_S_Pb
        .type           _Z33single_item_peu_utility_count_maxiPiS_S_S_S_S_S_S_S_S_S_S_S_S_Pb,@function
        .size           _Z33single_item_peu_utility_count_maxiPiS_S_S_S_S_S_S_S_S_S_S_S_S_Pb,(.L_x_147 - _Z33single_item_peu_utility_count_maxiPiS_S_S_S_S_S_S_S_S_S_S_S_S_Pb)
        .other          _Z33single_item_peu_utility_count_maxiPiS_S_S_S_S_S_S_S_S_S_S_S_S_Pb,@"STO_CUDA_ENTRY STV_DEFAULT"
_Z33single_item_peu_utility_count_maxiPiS_S_S_S_S_S_S_S_S_S_S_S_S_Pb:
.text._Z33single_item_peu_utility_count_maxiPiS_S_S_S_S_S_S_S_S_S_S_S_S_Pb:
[----:B------:R-:W-:Y:S01]  /*0000*/  LDC R1, c[0x0][0x37c] ;  /* 0x0000df00ff017b82 */ /* 0x000fe20000000800 */
[----:B------:R-:W0:Y:S07]  /*0010*/  S2R R3, SR_CTAID.X ;  /* 0x0000000000037919 */ /* 0x000e2e0000002500 */
[----:B------:R-:W0:Y:S01]  /*0020*/  LDC.64 R6, c[0x0][0x388] ;  /* 0x0000e200ff067b82 */ /* 0x000e220000000a00 */
[----:B------:R-:W1:Y:S01]  /*0030*/  LDCU.64 UR8, c[0x0][0x358] ;  /* 0x00006b00ff0877ac */ /* 0x000e620008000a00 */
[----:B------:R-:W2:Y:S06]  /*0040*/  S2R R2, SR_TID.X ;  /* 0x0000000000027919 */ /* 0x000eac0000002100 */
[----:B------:R-:W3:Y:S08]  /*0050*/  LDC.64 R8, c[0x0][0x390] ;  /* 0x0000e400ff087b82 */ /* 0x000ef00000000a00 */
[----:B------:R-:W4:Y:S08]  /*0060*/  LDC.64 R4, c[0x0][0x3b8] ;  /* 0x0000ee00ff047b82 */ /* 0x000f300000000a00 */
[----:B------:R-:W4:Y:S01]  /*0070*/  LDC.64 R10, c[0x0][0x3e0] ;  /* 0x0000f800ff0a7b82 */ /* 0x000f220000000a00 */
[----:B0-----:R-:W-:-:S07]  /*0080*/  IMAD.WIDE.U32 R6, R3, 0x4, R6 ;  /* 0x0000000403067825 */ /* 0x001fce00078e0006 */
[----:B------:R-:W0:Y:S01]  /*0090*/  LDC.64 R12, c[0x0][0x3d8] ;  /* 0x0000f600ff0c7b82 */ /* 0x000e220000000a00 */
[----:B-1----:R-:W4:Y:S01]  /*00a0*/  LDG.E.CONSTANT R7, desc[UR8][R6.64] ;  /* 0x0000000806077981 */ /* 0x002f22000c1e9900 */
[----:B--2---:R-:W-:Y:S01]  /*00b0*/  ISETP.NE.AND P0, PT, R2, RZ, PT ;  /* 0x000000ff0200720c */ /* 0x004fe20003f05270 */
[----:B---3--:R-:W-:-:S06]  /*00c0*/  IMAD.WIDE.U32 R8, R3, 0x4, R8 ;  /* 0x0000000403087825 */ /* 0x008fcc00078e0008 */
[----:B------:R-:W2:Y:S06]  /*00d0*/  LDG.E.CONSTANT R8, desc[UR8][R8.64] ;  /* 0x0000000808087981 */ /* 0x000eac000c1e9900 */
[----:B------:R-:W1:Y:S01]  /*00e0*/  @!P0 LDC.64 R16, c[0x0][0x3c0] ;  /* 0x0000f000ff108b82 */ /* 0x000e620000000a00 */
[----:B----4-:R-:W-:-:S04]  /*00f0*/  IMAD.WIDE R4, R7, 0x4, R4 ;  /* 0x0000000407047825 */ /* 0x010fc800078e0204 */
[----:B------:R-:W-:Y:S01]  /*0100*/  IMAD.WIDE R10, R7, 0x4, R10 ;  /* 0x00000004070a7825 */ /* 0x000fe200078e020a */
[----:B------:R-:W3:Y:S05]  /*0110*/  @!P0 LDG.E.CONSTANT R15, desc[UR8][R4.64] ;  /* 0x00000008040f8981 */ /* 0x000eea000c1e9900 */
[----:B------:R-:W4:Y:S01]  /*0120*/  LDG.E.CONSTANT R11, desc[UR8][R10.64] ;  /* 0x000000080a0b7981 */ /* 0x000f22000c1e9900 */
[----:B--2---:R-:W-:Y:S02]  /*0130*/  IMAD.IADD R6, R3, 0x1, -R8 ;  /* 0x0000000103067824 */ /* 0x004fe400078e0a08 */
[----:B------:R-:W2:Y:S02]  /*0140*/  LDC.64 R8, c[0x0][0x3a8] ;  /* 0x0000ea00ff087b82 */ /* 0x000ea40000000a00 */
[----:B---3--:R-:W-:-:S04]  /*0150*/  @!P0 IMAD.IADD R19, R6, 0x1, R15 ;  /* 0x0000000106138824 */ /* 0x008fc800078e020f */
[----:B-1----:R-:W-:Y:S02]  /*0160*/  @!P0 IMAD.WIDE R16, R19, 0x4, R16 ;  /* 0x0000000413108825 */ /* 0x002fe400078e0210 */
[----:B------:R-:W1:Y:S02]  /*0170*/  @!P0 LDC.64 R18, c[0x0][0x3b0] ;  /* 0x0000ec00ff128b82 */ /* 0x000e640000000a00 */
[----:B----4-:R-:W-:Y:S02]  /*0180*/  IMAD.IADD R15, R6, 0x1, R11 ;  /* 0x00000001060f7824 */ /* 0x010fe400078e020b */
[----:B------:R-:W1:Y:S02]  /*0190*/  @!P0 LDG.E.CONSTANT R17, desc[UR8][R16.64] ;  /* 0x0000000810118981 */ /* 0x000e64000c1e9900 */
[----:B0-----:R-:W-:Y:S02]  /*01a0*/  IMAD.WIDE R12, R15, 0x4, R12 ;  /* 0x000000040f0c7825 */ /* 0x001fe400078e020c */
[----:B------:R-:W0:Y:S04]  /*01b0*/  LDC.64 R14, c[0x0][0x3d0] ;  /* 0x0000f400ff0e7b82 */ /* 0x000e280000000a00 */
[----:B------:R-:W2:Y:S04]  /*01c0*/  LDG.E.CONSTANT R13, desc[UR8][R12.64] ;  /* 0x000000080c0d7981 */ /* 0x000ea8000c1e9900 */
[----:B------:R-:W3:Y:S01]  /*01d0*/  @!P0 LDC.64 R10, c[0x0][0x398] ;  /* 0x0000e600ff0a8b82 */ /* 0x000ee20000000a00 */
[----:B0-----:R-:W-:-:S06]  /*01e0*/  IMAD.WIDE R14, R7, 0x4, R14 ;  /* 0x00000004070e7825 */ /* 0x001fcc00078e020e */
[----:B------:R-:W4:Y:S01]  /*01f0*/  LDG.E.CONSTANT R15, desc[UR8][R14.64] ;  /* 0x000000080e0f7981 */ /* 0x000f22000c1e9900 */
[----:B-1----:R-:W-:Y:S02]  /*0200*/  @!P0 IMAD.WIDE R18, R17, 0x4, R18 ;  /* 0x0000000411128825 */ /* 0x002fe400078e0212 */
[----:B------:R-:W0:Y:S04]  /*0210*/  LDC.64 R16, c[0x0][0x3c8] ;  /* 0x0000f200ff107b82 */ /* 0x000e280000000a00 */
[----:B------:R-:W3:Y:S01]  /*0220*/  @!P0 LDG.E.CONSTANT R18, desc[UR8][R18.64] ;  /* 0x0000000812128981 */ /* 0x000ee2000c1e9900 */
[----:B--2---:R-:W-:-:S05]  /*0230*/  IMAD.WIDE R8, R13, 0x4, R8 ;  /* 0x000000040d087825 */ /* 0x004fca00078e0208 */
[----:B------:R-:W3:Y:S01]  /*0240*/  @!P0 LDG.E.CONSTANT R21, desc[UR8][R8.64] ;  /* 0x0000000808158981 */ /* 0x000ee2000c1e9900 */
[----:B----4-:R-:W-:-:S04]  /*0250*/  IMAD.IADD R13, R6, 0x1, R15 ;  /* 0x00000001060d7824 */ /* 0x010fc800078e020f */
[----:B0-----:R-:W-:-:S05]  /*0260*/  IMAD.WIDE R12, R13, 0x4, R16 ;  /* 0x000000040d0c7825 */ /* 0x001fca00078e0210 */
[----:B------:R-:W2:Y:S01]  /*0270*/  LDG.E.CONSTANT R7, desc[UR8][R12.64] ;  /* 0x000000080c077981 */ /* 0x000ea2000c1e9900 */
[----:B------:R-:W-:Y:S01]  /*0280*/  BSSY.RECONVERGENT B0, `(.L_x_11) ;  /* 0x0000022000007945 */ /* 0x000fe20003800200 */
[----:B------:R-:W-:Y:S02]  /*0290*/  IMAD.MOV.U32 R16, RZ, RZ, -0x80000000 ;  /* 0x80000000ff107424 */ /* 0x000fe400078e00ff */
[----:B------:R-:W-:Y:S01]  /*02a0*/  IMAD.MOV.U32 R17, RZ, RZ, -0x80000000 ;  /* 0x80000000ff117424 */ /* 0x000fe200078e00ff */
[----:B---3--:R-:W-:-:S05]  /*02b0*/  @!P0 IADD3 R21, PT, PT, R18, R21, RZ ;  /* 0x0000001512158210 */ /* 0x008fca0007ffe0ff */
[----:B------:R-:W-:-:S05]  /*02c0*/  @!P0 IMAD.WIDE R10, R21, 0x4, R10 ;  /* 0x00000004150a8825 */ /* 0x000fca00078e020a */
[----:B------:R0:W5:Y:S01]  /*02d0*/  @!P0 LDG.E.CONSTANT R0, desc[UR8][R10.64] ;  /* 0x000000080a008981 */ /* 0x000162000c1e9900 */
[----:B--2---:R-:W-:-:S13]  /*02e0*/  ISETP.GE.AND P0, PT, R2, R7, PT ;  /* 0x000000070200720c */ /* 0x004fda0003f06270 */
[----:B0-----:R-:W-:Y:S05]  /*02f0*/  @P0 BRA `(.L_x_12) ;  /* 0x0000000000680947 */ /* 0x001fea0003800000 */
[----:B------:R-:W2:Y:S01]  /*0300*/  LDG.E.CONSTANT R5, desc[UR8][R4.64] ;  /* 0x0000000804057981 */ /* 0x000ea2000c1e9900 */
[----:B------:R-:W0:Y:S03]  /*0310*/  LDC.64 R10, c[0x0][0x3c0] ;  /* 0x0000f000ff0a7b82 */ /* 0x000e260000000a00 */
[----:B------:R1:W5:Y:S05]  /*0320*/  LDG.E.CONSTANT R25, desc[UR8][R8.64] ;  /* 0x0000000808197981 */ /* 0x00036a000c1e9900 */
[----:B------:R-:W3:Y:S08]  /*0330*/  LDC R21, c[0x0][0x360] ;  /* 0x0000d800ff157b82 */ /* 0x000ef00000000800 */
[----:B------:R-:W4:Y:S08]  /*0340*/  LDC.64 R12, c[0x0][0x398] ;  /* 0x0000e600ff0c7b82 */ /* 0x000f300000000a00 */
[----:B------:R-:W0:Y:S01]  /*0350*/  LDC.64 R14, c[0x0][0x3a0] ;  /* 0x0000e800ff0e7b82 */ /* 0x000e220000000a00 */
[----:B--2---:R-:W-:-:S04]  /*0360*/  IMAD.IADD R19, R6, 0x1, R5 ;  /* 0x0000000106137824 */ /* 0x004fc800078e0205 */
[----:B0-----:R-:W-:-:S03]  /*0370*/  IMAD.WIDE R18, R19, 0x4, R10 ;  /* 0x0000000413127825 */ /* 0x001fc600078e020a */
[----:B------:R-:W0:Y:S02]  /*0380*/  LDC.64 R10, c[0x0][0x3b0] ;  /* 0x0000ec00ff0a7b82 */ /* 0x000e240000000a00 */
[----:B------:R1:W5:Y:S01]  /*0390*/  LDG.E.CONSTANT R23, desc[UR8][R18.64] ;  /* 0x0000000812177981 */ /* 0x000362000c1e9900 */
[----:B------:R-:W-:Y:S02]  /*03a0*/  HFMA2 R17, -RZ, RZ, -0.0 , 0 ;  /* 0x80000000ff117431 */ /* 0x000fe400000001ff */
[----:B------:R-:W-:Y:S02]  /*03b0*/  IMAD.MOV.U32 R6, RZ, RZ, R2 ;  /* 0x000000ffff067224 */ /* 0x000fe400078e0002 */
[----:B---34-:R-:W-:-:S07]  /*03c0*/  IMAD.MOV.U32 R16, RZ, RZ, -0x80000000 ;  /* 0x80000000ff107424 */ /* 0x018fce00078e00ff */
.L_x_13:
[----:B-1---5:R-:W-:-:S04]  /*03d0*/  IMAD.IADD R19, R23, 0x1, R6 ;  /* 0x0000000117137824 */ /* 0x022fc800078e0206 */
[----:B0-----:R-:W-:-:S06]  /*03e0*/  IMAD.WIDE R18, R19, 0x4, R10 ;  /* 0x0000000413127825 */ /* 0x001fcc00078e020a */
[----:B------:R-:W2:Y:S01]  /*03f0*/  LDG.E.CONSTANT R18, desc[UR8][R18.64] ;  /* 0x0000000812127981 */ /* 0x000ea2000c1e9900 */
[----:B------:R-:W-:Y:S01]  /*0400*/  IMAD.IADD R6, R21, 0x1, R6 ;  /* 0x0000000115067824 */ /* 0x000fe200078e0206 */
[----:B--2---:R-:W-:-:S05]  /*0410*/  IADD3 R9, PT, PT, R25, R18, RZ ;  /* 0x0000001219097210 */ /* 0x004fca0007ffe0ff */
[----:B------:R-:W-:-:S04]  /*0420*/  IMAD.WIDE R4, R9, 0x4, R12 ;  /* 0x0000000409047825 */ /* 0x000fc800078e020c */
[----:B------:R-:W-:Y:S02]  /*0430*/  IMAD.WIDE R8, R9, 0x4, R14 ;  /* 0x0000000409087825 */ /* 0x000fe400078e020e */
[----:B------:R-:W2:Y:S04]  /*0440*/  LDG.E.CONSTANT R4, desc[UR8][R4.64] ;  /* 0x0000000804047981 */ /* 0x000ea8000c1e9900 */
[----:B------:R-:W3:Y:S01]  /*0450*/  LDG.E.CONSTANT R8, desc[UR8][R8.64] ;  /* 0x0000000808087981 */ /* 0x000ee2000c1e9900 */
[----:B------:R-:W-:Y:S02]  /*0460*/  ISETP.GE.AND P0, PT, R6, R7, PT ;  /* 0x000000070600720c */ /* 0x000fe40003f06270 */
[----:B--2---:R-:W-:Y:S02]  /*0470*/  VIMNMX R16, PT, PT, R4, R16, !PT ;  /* 0x0000001004107248 */ /* 0x004fe40007fe0100 */
[----:B---3--:R-:W-:-:S09]  /*0480*/  VIADDMNMX R17, R8, R4, R17, !PT ;  /* 0x0000000408117246 */ /* 0x008fd20007800111 */
[----:B------:R-:W-:Y:S05]  /*0490*/  @!P0 BRA `(.L_x_13) ;  /* 0xfffffffc00cc8947 */ /* 0x000fea000383ffff */
.L_x_12:
[----:B------:R-:W-:Y:S05]  /*04a0*/  BSYNC.RECONVERGENT B0 ;  /* 0x0000000000007941 */ /* 0x000fea0003800200 */
.L_x_11:
        /* <DEDUP_REMOVED lines=14> */
.L_x_17:
[--C-:B------:R-:W-:Y:S01]  /*0590*/  IMAD.MOV.U32 R10, RZ, RZ, R7.reuse ;  /* 0x000000ffff0a7224 */ /* 0x100fe200078e0007 */
[----:B------:R-:W-:Y:S01]  /*05a0*/  SHF.R.U32.HI R7, RZ, 0x1, R7 ;  /* 0x00000001ff077819 */ /* 0x000fe20000011607 */
[----:B------:R-:W-:Y:S03]  /*05b0*/  BSSY.RECONVERGENT B0, `(.L_x_15) ;  /* 0x000000d000007945 */ /* 0x000fe60003800200 */
[----:B------:R-:W-:-:S13]  /*05c0*/  ISETP.GE.U32.AND P0, PT, R2, R7, PT ;  /* 0x000000070200720c */ /* 0x000fda0003f06070 */
[----:B0-----:R-:W-:Y:S05]  /*05d0*/  @P0 BRA `(.L_x_16) ;  /* 0x0000000000280947 */ /* 0x001fea0003800000 */
[C---:B------:R-:W-:Y:S01]  /*05e0*/  LEA R6, R7.reuse, R5, 0x2 ;  /* 0x0000000507067211 */ /* 0x040fe200078e10ff */
[----:B------:R-:W-:Y:S05]  /*05f0*/  LDS R8, [R5] ;  /* 0x0000000005087984 */ /* 0x000fea0000000800 */
[----:B------:R-:W0:Y:S02]  /*0600*/  LDS R6, [R6] ;  /* 0x0000000006067984 */ /* 0x000e240000000800 */
[----:B0-----:R-:W-:Y:S01]  /*0610*/  ISETP.GT.AND P0, PT, R6, R8, PT ;  /* 0x000000080600720c */ /* 0x001fe20003f04270 */
[----:B------:R-:W-:-:S12]  /*0620*/  IMAD R8, R7, 0x4, R4 ;  /* 0x0000000407087824 */ /* 0x000fd800078e0204 */
[----:B------:R-:W-:Y:S04]  /*0630*/  @P0 STS [R5], R6 ;  /* 0x0000000605000388 */ /* 0x000fe80000000800 */
[----:B------:R-:W-:Y:S04]  /*0640*/  LDS R8, [R8] ;  /* 0x0000000008087984 */ /* 0x000fe80000000800 */
[----:B------:R-:W0:Y:S02]  /*0650*/  LDS R9, [R4] ;  /* 0x0000000004097984 */ /* 0x000e240000000800 */
[----:B0-----:R-:W-:-:S13]  /*0660*/  ISETP.GT.AND P0, PT, R8, R9, PT ;  /* 0x000000090800720c */ /* 0x001fda0003f04270 */
[----:B------:R0:W-:Y:S02]  /*0670*/  @P0 STS [R4], R8 ;  /* 0x0000000804000388 */ /* 0x0001e40000000800 */
.L_x_16:
[----:B------:R-:W-:Y:S05]  /*0680*/  BSYNC.RECONVERGENT B0 ;  /* 0x0000000000007941 */ /* 0x000fea0003800200 */
.L_x_15:
[----:B------:R-:W-:Y:S01]  /*0690*/  BAR.SYNC.DEFER_BLOCKING 0x0 ;  /* 0x0000000000007b1d */ /* 0x000fe20000010000 */
[----:B------:R-:W-:-:S13]  /*06a0*/  ISETP.GT.U32.AND P0, PT, R10, 0x83, PT ;  /* 0x000000830a00780c */ /* 0x000fda0003f04070 */
[----:B------:R-:W-:Y:S05]  /*06b0*/  @P0 BRA `(.L_x_17) ;  /* 0xfffffffc00b40947 */ /* 0x000fea000383ffff */
.L_x_14:
[----:B------:R-:W-:-:S13]  /*06c0*/  ISETP.GT.U32.AND P0, PT, R2, 0x1f, PT ;  /* 0x0000001f0200780c */ /* 0x000fda0003f04070 */
[----:B------:R-:W-:Y:S05]  /*06d0*/  @P0 EXIT ;  /* 0x000000000000094d */ /* 0x000fea0003800000 */
[C---:B------:R-:W-:Y:S01]  /*06e0*/  VIADD R6, R2.reuse, 0x20 ;  /* 0x0000002002067836 */ /* 0x040fe20000000000 */
[C---:B0-----:R-:W-:Y:S01]  /*06f0*/  IADD3 R8, PT, PT, R2.reuse, 0x8, RZ ;  /* 0x0000000802087810 */ /* 0x041fe20007ffe0ff */
[C---:B------:R-:W-:Y:S01]  /*0700*/  VIADD R7, R2.reuse, 0x10 ;  /* 0x0000001002077836 */ /* 0x040fe20000000000 */
[----:B------:R-:W-:Y:S01]  /*0710*/  BSSY.RECONVERGENT B0, `(.L_x_18) ;  /* 0x0000010000007945 */ /* 0x000fe20003800200 */
[----:B------:R-:W-:Y:S01]  /*0720*/  VIADD R9, R2, 0x1 ;  /* 0x0000000102097836 */ /* 0x000fe20000000000 */
[----:B------:R-:W-:Y:S01]  /*0730*/  ISETP.GE.U32.AND P0, PT, R6, UR4, PT ;  /* 0x0000000406007c0c */ /* 0x000fe2000bf06070 */
[C---:B------:R-:W-:Y:S01]  /*0740*/  VIADD R6, R2.reuse, 0x4 ;  /* 0x0000000402067836 */ /* 0x040fe20000000000 */
[----:B------:R-:W-:Y:S01]  /*0750*/  ISETP.GE.U32.AND P1, PT, R7, UR4, PT ;  /* 0x0000000407007c0c */ /* 0x000fe2000bf26070 */
[----:B------:R-:W-:Y:S01]  /*0760*/  VIADD R7, R2, 0x2 ;  /* 0x0000000202077836 */ /* 0x000fe20000000000 */
[----:B------:R-:W-:Y:S02]  /*0770*/  ISETP.GE.U32.AND P2, PT, R8, UR4, PT ;  /* 0x0000000408007c0c */ /* 0x000fe4000bf46070 */
[----:B------:R-:W-:-:S02]  /*0780*/  ISETP.GE.U32.AND P3, PT, R6, UR4, PT ;  /* 0x0000000406007c0c */ /* 0x000fc4000bf66070 */
[----:B------:R-:W-:Y:S02]  /*0790*/  ISETP.GE.U32.AND P4, PT, R7, UR4, PT ;  /* 0x0000000407007c0c */ /* 0x000fe4000bf86070 */
[----:B------:R-:W-:-:S03]  /*07a0*/  ISETP.GE.U32.AND P5, PT, R9, UR4, PT ;  /* 0x0000000409007c0c */ /* 0x000fc6000bfa6070 */
[----:B------:R-:W-:Y:S10]  /*07b0*/  @P0 BRA `(.L_x_19) ;  /* 0x0000000000140947 */ /* 0x000ff40003800000 */
[----:B------:R-:W-:Y:S04]  /*07c0*/  LDS R6, [R5+0x80] ;  /* 0x0000800005067984 */ /* 0x000fe80000000800 */
[----:B------:R-:W0:Y:S02]  /*07d0*/  LDS R7, [R5] ;  /* 0x0000000005077984 */ /* 0x000e240000000800 */
[----:B0-----:R-:W-:-:S13]  /*07e0*/  ISETP.GT.AND P6, PT, R6, R7, PT ;  /* 0x000000070600720c */ /* 0x001fda0003fc4270 */
[----:B------:R-:W0:Y:S04]  /*07f0*/  @P6 LDS R6, [R5+0x80] ;  /* 0x0000800005066984 */ /* 0x000e280000000800 */
[----:B0-----:R0:W-:Y:S02]  /*0800*/  @P6 STS [R5], R6 ;  /* 0x0000000605006388 */ /* 0x0011e40000000800 */
.L_x_19:
[----:B------:R-:W-:Y:S05]  /*0810*/  BSYNC.RECONVERGENT B0 ;  /* 0x0000000000007941 */ /* 0x000fea0003800200 */
.L_x_18:
[----:B------:R-:W-:Y:S04]  /*0820*/  BSSY.RECONVERGENT B0, `(.L_x_20) ;  /* 0x0000007000007945 */ /* 0x000fe80003800200 */
[----:B------:R-:W-:Y:S05]  /*0830*/  @P1 BRA `(.L_x_21) ;  /* 0x0000000000141947 */ /* 0x000fea0003800000 */
[----:B0-----:R-:W-:Y:S04]  /*0840*/  LDS R6, [R5+0x40] ;  /* 0x0000400005067984 */ /* 0x001fe80000000800 */
[----:B------:R-:W0:Y:S02]  /*0850*/  LDS R7, [R5] ;  /* 0x0000000005077984 */ /* 0x000e240000000800 */
[----:B0-----:R-:W-:-:S13]  /*0860*/  ISETP.GT.AND P6, PT, R6, R7, PT ;  /* 0x000000070600720c */ /* 0x001fda0003fc4270 */
[----:B------:R-:W0:Y:S04]  /*0870*/  @P6 LDS R6, [R5+0x40] ;  /* 0x0000400005066984 */ /* 0x000e280000000800 */
[----:B0-----:R1:W-:Y:S02]  /*0880*/  @P6 STS [R5], R6 ;  /* 0x0000000605006388 */ /* 0x0013e40000000800 */
.L_x_21:
[----:B------:R-:W-:Y:S05]  /*0890*/  BSYNC.RECONVERGENT B0 ;  /* 0x0000000000007941 */ /* 0x000fea0003800200 */
.L_x_20:
[----:B------:R-:W-:Y:S04]  /*08a0*/  BSSY.RECONVERGENT B0, `(.L_x_22) ;  /* 0x0000007000007945 */ /* 0x000fe80003800200 */
[----:B------:R-:W-:Y:S05]  /*08b0*/  @P2 BRA `(.L_x_23) ;  /* 0x0000000000142947 */ /* 0x000fea0003800000 */
[----:B01----:R-:W-:Y:S04]  /*08c0*/  LDS R6, [R5+0x20] ;  /* 0x0000200005067984 */ /* 0x003fe80000000800 */
[----:B------:R-:W0:Y:S02]  /*08d0*/  LDS R7, [R5] ;  /* 0x0000000005077984 */ /* 0x000e240000000800 */
[----:B0-----:R-:W-:-:S13]  /*08e0*/  ISETP.GT.AND P6, PT, R6, R7, PT ;  /* 0x000000070600720c */ /* 0x001fda0003fc4270 */
[----:B------:R-:W0:Y:S04]  /*08f0*/  @P6 LDS R6, [R5+0x20] ;  /* 0x0000200005066984 */ /* 0x000e280000000800 */
[----:B0-----:R2:W-:Y:S02]  /*0900*/  @P6 STS [R5], R6 ;  /* 0x0000000605006388 */ /* 0x0015e40000000800 */
.L_x_23:
[----:B------:R-:W-:Y:S05]  /*0910*/  BSYNC.RECONVERGENT B0 ;  /* 0x0000000000007941 */ /* 0x000fea0003800200 */
.L_x_22:
[----:B------:R-:W-:Y:S04]  /*0920*/  BSSY.RECONVERGENT B0, `(.L_x_24) ;  /* 0x0000007000007945 */ /* 0x000fe80003800200 */
[----:B------:R-:W-:Y:S05]  /*0930*/  @P3 BRA `(.L_x_25) ;  /* 0x0000000000143947 */ /* 0x000fea0003800000 */
[----:B012---:R-:W-:Y:S04]  /*0940*/  LDS R6, [R5+0x10] ;  /* 0x0000100005067984 */ /* 0x007fe80000000800 */
[----:B------:R-:W0:Y:S02]  /*0950*/  LDS R7, [R5] ;  /* 0x0000000005077984 */ /* 0x000e240000000800 */
[----:B0-----:R-:W-:-:S13]  /*0960*/  ISETP.GT.AND P6, PT, R6, R7, PT ;  /* 0x000000070600720c */ /* 0x001fda0003fc4270 */
[----:B------:R-:W0:Y:S04]  /*0970*/  @P6 LDS R6, [R5+0x10] ;  /* 0x0000100005066984 */ /* 0x000e280000000800 */
[----:B0-----:R3:W-:Y:S02]  /*0980*/  @P6 STS [R5], R6 ;  /* 0x0000000605006388 */ /* 0x0017e40000000800 */
.L_x_25:
[----:B------:R-:W-:Y:S05]  /*0990*/  BSYNC.RECONVERGENT B0 ;  /* 0x0000000000007941 */ /* 0x000fea0003800200 */
.L_x_24:
[----:B------:R-:W-:Y:S04]  /*09a0*/  BSSY.RECONVERGENT B0, `(.L_x_26) ;  /* 0x0000007000007945 */ /* 0x000fe80003800200 */
[----:B------:R-:W-:Y:S05]  /*09b0*/  @P4 BRA `(.L_x_27) ;  /* 0x0000000000144947 */ /* 0x000fea0003800000 */
[----:B0123--:R-:W-:Y:S04]  /*09c0*/  LDS R6, [R5+0x8] ;  /* 0x0000080005067984 */ /* 0x00ffe80000000800 */
[----:B------:R-:W0:Y:S02]  /*09d0*/  LDS R7, [R5] ;  /* 0x0000000005077984 */ /* 0x000e240000000800 */
[----:B0-----:R-:W-:-:S13]  /*09e0*/  ISETP.GT.AND P6, PT, R6, R7, PT ;  /* 0x000000070600720c */ /* 0x001fda0003fc4270 */
[----:B------:R-:W0:Y:S04]  /*09f0*/  @P6 LDS R6, [R5+0x8] ;  /* 0x0000080005066984 */ /* 0x000e280000000800 */
[----:B0-----:R4:W-:Y:S02]  /*0a00*/  @P6 STS [R5], R6 ;  /* 0x0000000605006388 */ /* 0x0019e40000000800 */
.L_x_27:
[----:B------:R-:W-:Y:S05]  /*0a10*/  BSYNC.RECONVERGENT B0 ;  /* 0x0000000000007941 */ /* 0x000fea0003800200 */
.L_x_26:
[----:B------:R-:W-:Y:S04]  /*0a20*/  BSSY.RECONVERGENT B0, `(.L_x_28) ;  /* 0x0000007000007945 */ /* 0x000fe80003800200 */
[----:B------:R-:W-:Y:S05]  /*0a30*/  @P5 BRA `(.L_x_29) ;  /* 0x0000000000145947 */ /* 0x000fea0003800000 */
[----:B01234-:R-:W-:Y:S04]  /*0a40*/  LDS R6, [R5+0x4] ;  /* 0x0000040005067984 */ /* 0x01ffe80000000800 */
[----:B------:R-:W0:Y:S02]  /*0a50*/  LDS R7, [R5] ;  /* 0x0000000005077984 */ /* 0x000e240000000800 */
[----:B0-----:R-:W-:-:S13]  /*0a60*/  ISETP.GT.AND P6, PT, R6, R7, PT ;  /* 0x000000070600720c */ /* 0x001fda0003fc4270 */
[----:B------:R-:W0:Y:S04]  /*0a70*/  @P6 LDS R6, [R5+0x4] ;  /* 0x0000040005066984 */ /* 0x000e280000000800 */
[----:B0-----:R0:W-:Y:S02]  /*0a80*/  @P6 STS [R5], R6 ;  /* 0x0000000605006388 */ /* 0x0011e40000000800 */
.L_x_29:
[----:B------:R-:W-:Y:S05]  /*0a90*/  BSYNC.RECONVERGENT B0 ;  /* 0x0000000000007941 */ /* 0x000fea0003800200 */
.L_x_28:
[----:B------:R-:W-:Y:S01]  /*0aa0*/  BSSY.RECONVERGENT B0, `(.L_x_30) ;  /* 0x0000008000007945 */ /* 0x000fe20003800200 */
[----:B------:R-:W-:-:S03]  /*0ab0*/  ISETP.NE.AND P6, PT, R2, RZ, PT ;  /* 0x000000ff0200720c */ /* 0x000fc60003fc5270 */
[----:B------:R-:W-:Y:S10]  /*0ac0*/  @P0 BRA `(.L_x_31) ;  /* 0x0000000000140947 */ /* 0x000ff40003800000 */
[----:B------:R-:W-:Y:S04]  /*0ad0*/  LDS R2, [R4+0x80] ;  /* 0x0000800004027984 */ /* 0x000fe80000000800 */
[----:B01234-:R-:W0:Y:S02]  /*0ae0*/  LDS R5, [R4] ;  /* 0x0000000004057984 */ /* 0x01fe240000000800 */
[----:B0-----:R-:W-:-:S13]  /*0af0*/  ISETP.GT.AND P0, PT, R2, R5, PT ;  /* 0x000000050200720c */ /* 0x001fda0003f04270 */
[----:B------:R-:W0:Y:S04]  /*0b00*/  @P0 LDS R5, [R4+0x80] ;  /* 0x0000800004050984 */ /* 0x000e280000000800 */
[----:B0-----:R0:W-:Y:S02]  /*0b10*/  @P0 STS [R4], R5 ;  /* 0x0000000504000388 */ /* 0x0011e40000000800 */
.L_x_31:
[----:B------:R-:W-:Y:S05]  /*0b20*/  BSYNC.RECONVERGENT B0 ;  /* 0x0000000000007941 */ /* 0x000fea0003800200 */
.L_x_30:
[----:B------:R-:W-:Y:S04]  /*0b30*/  BSSY.RECONVERGENT B0, `(.L_x_32) ;  /* 0x0000007000007945 */ /* 0x000fe80003800200 */
[----:B------:R-:W-:Y:S05]  /*0b40*/  @P1 BRA `(.L_x_33) ;  /* 0x0000000000141947 */ /* 0x000fea0003800000 */
[----:B------:R-:W-:Y:S04]  /*0b50*/  LDS R2, [R4+0x40] ;  /* 0x0000400004027984 */ /* 0x000fe80000000800 */
[----:B01234-:R-:W0:Y:S02]  /*0b60*/  LDS R5, [R4] ;  /* 0x0000000004057984 */ /* 0x01fe240000000800 */
[----:B0-----:R-:W-:-:S13]  /*0b70*/  ISETP.GT.AND P0, PT, R2, R5, PT ;  /* 0x000000050200720c */ /* 0x001fda0003f04270 */
[----:B------:R-:W0:Y:S04]  /*0b80*/  @P0 LDS R5, [R4+0x40] ;  /* 0x0000400004050984 */ /* 0x000e280000000800 */
[----:B0-----:R0:W-:Y:S02]  /*0b90*/  @P0 STS [R4], R5 ;  /* 0x0000000504000388 */ /* 0x0011e40000000800 */
.L_x_33:
[----:B------:R-:W-:Y:S05]  /*0ba0*/  BSYNC.RECONVERGENT B0 ;  /* 0x0000000000007941 */ /* 0x000fea0003800200 */
.L_x_32:
[----:B------:R-:W-:Y:S04]  /*0bb0*/  BSSY.RECONVERGENT B0, `(.L_x_34) ;  /* 0x0000007000007945 */ /* 0x000fe80003800200 */
[----:B------:R-:W-:Y:S05]  /*0bc0*/  @P2 BRA `(.L_x_35) ;  /* 0x0000000000142947 */ /* 0x000fea0003800000 */
[----:B------:R-:W-:Y:S04]  /*0bd0*/  LDS R2, [R4+0x20] ;  /* 0x0000200004027984 */ /* 0x000fe80000000800 */
[----:B01234-:R-:W0:Y:S02]  /*0be0*/  LDS R5, [R4] ;  /* 0x0000000004057984 */ /* 0x01fe240000000800 */
[----:B0-----:R-:W-:-:S13]  /*0bf0*/  ISETP.GT.AND P0, PT, R2, R5, PT ;  /* 0x000000050200720c */ /* 0x001fda0003f04270 */
[----:B------:R-:W0:Y:S04]  /*0c00*/  @P0 LDS R5, [R4+0x20] ;  /* 0x0000200004050984 */ /* 0x000e280000000800 */
[----:B0-----:R0:W-:Y:S02]  /*0c10*/  @P0 STS [R4], R5 ;  /* 0x0000000504000388 */ /* 0x0011e40000000800 */
.L_x_35:
[----:B------:R-:W-:Y:S05]  /*0c20*/  BSYNC.RECONVERGENT B0 ;  /* 0x0000000000007941 */ /* 0x000fea0003800200 */
.L_x_34:
[----:B------:R-:W-:Y:S04]  /*0c30*/  BSSY.RECONVERGENT B0, `(.L_x_36) ;  /* 0x0000007000007945 */ /* 0x000fe80003800200 */
[----:B------:R-:W-:Y:S05]  /*0c40*/  @P3 BRA `(.L_x_37) ;  /* 0x0000000000143947 */ /* 0x000fea0003800000 */
[----:B------:R-:W-:Y:S04]  /*0c50*/  LDS R2, [R4+0x10] ;  /* 0x0000100004027984 */ /* 0x000fe80000000800 */
[----:B01234-:R-:W0:Y:S02]  /*0c60*/  LDS R5, [R4] ;  /* 0x0000000004057984 */ /* 0x01fe240000000800 */
[----:B0-----:R-:W-:-:S13]  /*0c70*/  ISETP.GT.AND P0, PT, R2, R5, PT ;  /* 0x000000050200720c */ /* 0x001fda0003f04270 */
[----:B------:R-:W0:Y:S04]  /*0c80*/  @P0 LDS R5, [R4+0x10] ;  /* 0x0000100004050984 */ /* 0x000e280000000800 */
[----:B0-----:R0:W-:Y:S02]  /*0c90*/  @P0 STS [R4], R5 ;  /* 0x0000000504000388 */ /* 0x0011e40000000800 */
.L_x_37:
[----:B------:R-:W-:Y:S05]  /*0ca0*/  BSYNC.RECONVERGENT B0 ;  /* 0x0000000000007941 */ /* 0x000fea0003800200 */
.L_x_36:
[----:B------:R-:W-:Y:S04]  /*0cb0*/  BSSY.RECONVERGENT B0, `(.L_x_38) ;  /* 0x0000007000007945 */ /* 0x000fe80003800200 */
[----:B------:R-:W-:Y:S05]  /*0cc0*/  @P4 BRA `(.L_x_39) ;  /* 0x0000000000144947 */ /* 0x000fea0003800000 */
[----:B------:R-:W-:Y:S04]  /*0cd0*/  LDS R2, [R4+0x8] ;  /* 0x0000080004027984 */ /* 0x000fe80000000800 */
[----:B01234-:R-:W0:Y:S02]  /*0ce0*/  LDS R5, [R4] ;  /* 0x0000000004057984 */ /* 0x01fe240000000800 */
[----:B0-----:R-:W-:-:S13]  /*0cf0*/  ISETP.GT.AND P0, PT, R2, R5, PT ;  /* 0x000000050200720c */ /* 0x001fda0003f04270 */
[----:B------:R-:W0:Y:S04]  /*0d00*/  @P0 LDS R5, [R4+0x8] ;  /* 0x0000080004050984 */ /* 0x000e280000000800 */
[----:B0-----:R0:W-:Y:S02]  /*0d10*/  @P0 STS [R4], R5 ;  /* 0x0000000504000388 */ /* 0x0011e40000000800 */
.L_x_39:
[----:B------:R-:W-:Y:S05]  /*0d20*/  BSYNC.RECONVERGENT B0 ;  /* 0x0000000000007941 */ /* 0x000fea0003800200 */
.L_x_38:
[----:B------:R-:W-:Y:S04]  /*0d30*/  BSSY.RECONVERGENT B0, `(.L_x_40) ;  /* 0x0000007000007945 */ /* 0x000fe80003800200 */
[----:B------:R-:W-:Y:S05]  /*0d40*/  @P5 BRA `(.L_x_41) ;  /* 0x0000000000145947 */ /* 0x000fea0003800000 */
[----:B------:R-:W-:Y:S04]  /*0d50*/  LDS R2, [R4+0x4] ;  /* 0x0000040004027984 */ /* 0x000fe80000000800 */
[----:B01234-:R-:W0:Y:S02]  /*0d60*/  LDS R5, [R4] ;  /* 0x0000000004057984 */ /* 0x01fe240000000800 */
[----:B0-----:R-:W-:-:S13]  /*0d70*/  ISETP.GT.AND P0, PT, R2, R5, PT ;  /* 0x000000050200720c */ /* 0x001fda0003f04270 */
[----:B------:R-:W0:Y:S04]  /*0d80*/  @P0 LDS R5, [R4+0x4] ;  /* 0x0000040004050984 */ /* 0x000e280000000800 */
[----:B0-----:R0:W-:Y:S02]  /*0d90*/  @P0 STS [R4], R5 ;  /* 0x0000000504000388 */ /* 0x0011e40000000800 */
.L_x_41:
[----:B------:R-:W-:Y:S05]  /*0da0*/  BSYNC.RECONVERGENT B0 ;  /* 0x0000000000007941 */ /* 0x000fea0003800200 */
.L_x_40:
[----:B------:R-:W-:Y:S05]  /*0db0*/  @P6 EXIT ;  /* 0x000000000000694d */ /* 0x000fea0003800000 */
[----:B------:R-:W0:Y:S01]  /*0dc0*/  S2UR UR5, SR_CgaCtaId ;  /* 0x00000000000579c3 */ /* 0x000e220000008800 */
[----:B------:R-:W-:-:S07]  /*0dd0*/  UMOV UR4, 0x400 ;  /* 0x0000040000047882 */ /* 0x000fce0000000000 */
[----:B01234-:R-:W0:Y:S08]  /*0de0*/  LDC.64 R4, c[0x0][0x3e8] ;  /* 0x0000fa00ff047b82 */ /* 0x01fe300000000a00 */
[----:B------:R-:W1:Y:S01]  /*0df0*/  LDC.64 R6, c[0x0][0x3f0] ;  /* 0x0000fc00ff067b82 */ /* 0x000e620000000a00 */
[----:B------:R-:W-:Y:S01]  /*0e00*/  ULEA UR4, UR5, UR4, 0x18 ;  /* 0x0000000405047291 */ /* 0x000fe2000f8ec0ff */
[----:B0-----:R-:W-:-:S08]  /*0e10*/  IMAD.WIDE.U32 R4, R3, 0x4, R4 ;  /* 0x0000000403047825 */ /* 0x001fd000078e0004 */
[----:B------:R-:W0:Y:S04]  /*0e20*/  LDS R11, [UR4] ;  /* 0x00000004ff0b7984 */ /* 0x000e280008000800 */
[----:B------:R-:W2:Y:S01]  /*0e30*/  LDS R13, [UR4+0x1000] ;  /* 0x00100004ff0d7984 */ /* 0x000ea20008000800 */
[----:B-1----:R-:W-:Y:S01]  /*0e40*/  IMAD.WIDE.U32 R6, R3, 0x4, R6 ;  /* 0x0000000403067825 */ /* 0x002fe200078e0006 */
[----:B0----5:R-:W-:Y:S02]  /*0e50*/  ISETP.NE.AND P0, PT, R11, R0, PT ;  /* 0x000000000b00720c */ /* 0x021fe40003f05270 */
[----:B------:R0:W-:Y:S01]  /*0e60*/  STG.E desc[UR8][R4.64], R11 ;  /* 0x0000000b04007986 */ /* 0x0001e2000c101908 */
[----:B------:R-:W-:-:S03]  /*0e70*/  MOV R0, 0x1 ;  /* 0x0000000100007802 */ /* 0x000fc60000000f00 */
[----:B--2---:R0:W-:Y:S07]  /*0e80*/  STG.E desc[UR8][R6.64], R13 ;  /* 0x0000000d06007986 */ /* 0x0041ee000c101908 */
[----:B------:R-:W1:Y:S02]  /*0e90*/  @!P0 LDC.64 R8, c[0x0][0x3f8] ;  /* 0x0000fe00ff088b82 */ /* 0x000e640000000a00 */
[----:B-1----:R-:W-:-:S05]  /*0ea0*/  @!P0 IADD3 R8, P1, PT, R3, R8, RZ ;  /* 0x0000000803088210 */ /* 0x002fca0007f3e0ff */
[----:B------:R-:W-:-:S05]  /*0eb0*/  @!P0 IMAD.X R9, RZ, RZ, R9, P1 ;  /* 0x000000ffff098224 */ /* 0x000fca00008e0609 */
[----:B------:R0:W-:Y:S01]  /*0ec0*/  @!P0 STG.E.U8 desc[UR8][R8.64], R0 ;  /* 0x0000000008008986 */ /* 0x0001e2000c101108 */
[----:B------:R-:W-:Y:S05]  /*0ed0*/  @!P0 EXIT ;  /* 0x000000000000894d */ /* 0x000fea0003800000 */
[----:B------:R-:W1:Y:S02]  /*0ee0*/  LDCU.64 UR4, c[0x0][0x3f8] ;  /* 0x00007f00ff0477ac */ /* 0x000e640008000a00 */
[----:B-1----:R-:W-:-:S05]  /*0ef0*/  IADD3 R2, P0, PT, R3, UR4, RZ ;  /* 0x0000000403027c10 */ /* 0x002fca000ff1e0ff */
[----:B------:R-:W-:-:S05]  /*0f00*/  IMAD.X R3, RZ, RZ, UR5, P0 ;  /* 0x00000005ff037e24 */ /* 0x000fca00080e06ff */
[----:B------:R-:W-:Y:S01]  /*0f10*/  STG.E.U8 desc[UR8][R2.64], RZ ;  /* 0x000000ff02007986 */ /* 0x000fe2000c101108 */
[----:B------:R-:W-:Y:S05]  /*0f20*/  EXIT ;  /* 0x000000000000794d */ /* 0x000fea0003800000 */
.L_x_42:
        /* <DEDUP_REMOVED lines=13> */
.L_x_147:


//--------------------- .text._Z18Arr_MultiplicationPiS_i --------------------------
	.section	.text._Z18Arr_MultiplicationPiS_i,"ax",@progbits
	.align	128
        .global         _Z18Arr_MultiplicationPiS_i
        .type           _Z18Arr_MultiplicationPiS_i,@function
        .size           _Z18Arr_MultiplicationPiS_i,(.L_x_148 - _Z18Arr_MultiplicationPiS_i)
        .other          _Z18Arr_MultiplicationPiS_i,@"STO_CUDA_ENTRY STV_DEFAULT"
_Z18Arr_MultiplicationPiS_i:
.text._Z18Arr_MultiplicationPiS_i:
[----:B------:R-:W-:Y:S01]  /*0000*/  LDC R1, c[0x0][0x37c] ;  /* 0x0000df00ff017b82 */ /* 0x000fe20000000800 */
[----:B------:R-:W0:Y:S07]  /*0010*/  S2R R0, SR_TID.X ;  /* 0x0000000000007919 */ /* 0x000e2e0000002100 */
[----:B------:R-:W0:Y:S01]  /*0020*/  S2UR UR4, SR_CTAID.X ;  /* 0x00000000000479c3 */ /* 0x000e220000002500 */
[----:B------:R-:W1:Y:S07]  /*0030*/  LDCU UR5, c[0x0][0x390] ;  /* 0x00007200ff0577ac */ /* 0x000e6e0008000800 */
[----:B------:R-:W0:Y:S02]  /*0040*/  LDC R7, c[0x0][0x360] ;  /* 0x0000d800ff077b82 */ /* 0x000e240000000800 */
[----:B0-----:R-:W-:-:S05]  /*0050*/  IMAD R7, R7, UR4, R0 ;  /* 0x0000000407077c24 */ /* 0x001fca000f8e0200 */
[----:B-1----:R-:W-:-:S13]  /*0060*/  ISETP.GE.AND P0, PT, R7, UR5, PT ;  /* 0x0000000507007c0c */ /* 0x002fda000bf06270 */
[----:B------:R-:W-:Y:S05]  /*0070*/  @P0 EXIT ;  /* 0x000000000000094d */ /* 0x000fea0003800000 */
[----:B------:R-:W0:Y:S01]  /*0080*/  LDC.64 R4, c[0x0][0x388] ;  /* 0x0000e200ff047b82 */ /* 0x000e220000000a00 */
[----:B------:R-:W1:Y:S07]  /*0090*/  LDCU.64 UR4, c[0x0][0x358] ;  /* 0x00006b00ff0477ac */ /* 0x000e6e0008000a00 */
[----:B------:R-:W2:Y:S01]  /*00a0*/  LDC.64 R2, c[0x0][0x380] ;  /* 0x0000e000ff027b82 */ /* 0x000ea20000000a00 */
[----:B0-----:R-:W-:-:S06]  /*00b0*/  IMAD.WIDE R4, R7, 0x4, R4 ;  /* 0x0000000407047825 */ /* 0x001fcc00078e0204 */
[----:B-1----:R-:W3:Y:S01]  /*00c0*/  LDG.E.CONSTANT R5, desc[UR4][R4.64] ;  /* 0x0000000404057981 */ /* 0x002ee2000c1e9900 */
[----:B--2---:R-:W-:-:S05]  /*00d0*/  IMAD.WIDE R2, R7, 0x4, R2 ;  /* 0x0000000407027825 */ /* 0x004fca00078e0202 */
[----:B------:R-:W3:Y:S02]  /*00e0*/  LDG.E R0, desc[UR4][R2.64] ;  /* 0x0000000402007981 */ /* 0x000ee4000c1e1900 */
[----:B---3--:R-:W-:-:S05]  /*00f0*/  IMAD R7, R0, R5, RZ ;  /* 0x0000000500077224 */ /* 0x008fca00078e02ff */
[----:B------:R-:W-:Y:S01]  /*0100*/  STG.E desc[UR4][R2.64], R7 ;  /* 0x0000000702007986 */ /* 0x000fe2000c101904 */
[----:B------:R-:W-:Y:S05]  /*0110*/  EXIT ;  /* 0x000000000000794d */ /* 0x000fea0003800000 */
.L_x_43:
        /* <DEDUP_REMOVED lines=14> */
.L_x_148:


//--------------------- .text._Z17reduceSum2DkernelPKiPii --------------------------
	.section	.text._Z17reduceSum2DkernelPKiPii,"ax",@progbits
	.align	128
        .global         _Z17reduceSum2DkernelPKiPii
        .type           _Z17reduceSum2DkernelPKiPii,@function
        .size           _Z17reduceSum2DkernelPKiPii,(.L_x_149 - _Z17reduceSum2DkernelPKiPii)
        .other          _Z17reduceSum2DkernelPKiPii,@"STO_CUDA_ENTRY STV_DEFAULT"
_Z17reduceSum2DkernelPKiPii:
.text._Z17reduceSum2DkernelPKiPii:
[----:B------:R-:W-:Y:S01]  /*0000*/  LDC R1, c[0x0][0x37c] ;  /* 0x0000df00ff017b82 */ /* 0x000fe20000000800 */
[----:B------:R-:W0:Y:S07]  /*0010*/  S2R R3, SR_TID.X ;  /* 0x0000000000037919 */ /* 0x000e2e0000002100 */
[----:B------:R-:W0:Y:S01]  /*0020*/  LDC R4, c[0x0][0x390] ;  /* 0x0000e400ff047b82 */ /* 0x000e220000000800 */
[----:B------:R-:W1:Y:S01]  /*0030*/  LDCU UR8, c[0x0][0x360] ;  /* 0x00006c00ff0877ac */ /* 0x000e620008000800 */
[----:B------:R-:W2:Y:S01]  /*0040*/  S2R R0, SR_CTAID.X ;  /* 0x0000000000007919 */ /* 0x000ea20000002500 */
[----:B------:R-:W3:Y:S01]  /*0050*/  LDCU.64 UR6, c[0x0][0x358] ;  /* 0x00006b00ff0677ac */ /* 0x000ee20008000a00 */
[-C--:B0-----:R-:W-:Y:S01]  /*0060*/  ISETP.GE.AND P1, PT, R3, R4.reuse, PT ;  /* 0x000000040300720c */ /* 0x081fe20003f26270 */
[----:B--2---:R-:W-:-:S02]  /*0070*/  IMAD R9, R0, R4, R3 ;  /* 0x0000000400097224 */ /* 0x004fc400078e0203 */
[----:B------:R-:W-:Y:S02]  /*0080*/  IMAD R2, R0, R4, R4 ;  /* 0x0000000400027224 */ /* 0x000fe400078e0204 */
[----:B-1----:R-:W-:-:S05]  /*0090*/  VIADD R11, R9, UR8 ;  /* 0x00000008090b7c36 */ /* 0x002fca0008000000 */
[----:B------:R-:W-:-:S03]  /*00a0*/  ISETP.GE.AND P0, PT, R11, R2, PT ;  /* 0x000000020b00720c */ /* 0x000fc60003f06270 */
[----:B------:R-:W0:Y:S10]  /*00b0*/  @!P1 LDC.64 R4, c[0x0][0x380] ;  /* 0x0000e000ff049b82 */ /* 0x000e340000000a00 */
[----:B------:R-:W1:Y:S01]  /*00c0*/  @!P0 LDC.64 R6, c[0x0][0x380] ;  /* 0x0000e000ff068b82 */ /* 0x000e620000000a00 */
[----:B0-----:R-:W-:-:S04]  /*00d0*/  @!P1 IMAD.WIDE R4, R9, 0x4, R4 ;  /* 0x0000000409049825 */ /* 0x001fc800078e0204 */
[----:B------:R-:W-:-:S06]  /*00e0*/  IMAD.MOV.U32 R9, RZ, RZ, RZ ;  /* 0x000000ffff097224 */ /* 0x000fcc00078e00ff */
[----:B---3--:R-:W2:Y:S01]  /*00f0*/  @!P1 LDG.E.CONSTANT R9, desc[UR6][R4.64] ;  /* 0x0000000604099981 */ /* 0x008ea2000c1e9900 */
[----:B-1----:R-:W-:-:S06]  /*0100*/  @!P0 IMAD.WIDE R6, R11, 0x4, R6 ;  /* 0x000000040b068825 */ /* 0x002fcc00078e0206 */
[----:B------:R-:W2:Y:S01]  /*0110*/  @!P0 LDG.E.CONSTANT R6, desc[UR6][R6.64] ;  /* 0x0000000606068981 */ /* 0x000ea2000c1e9900 */
[----:B------:R-:W0:Y:S01]  /*0120*/  S2UR UR5, SR_CgaCtaId ;  /* 0x00000000000579c3 */ /* 0x000e220000008800 */
[----:B------:R-:W-:Y:S01]  /*0130*/  UMOV UR4, 0x400 ;  /* 0x0000040000047882 */ /* 0x000fe20000000000 */
[----:B------:R-:W-:Y:S02]  /*0140*/  UISETP.GE.U32.AND UP0, UPT, UR8, 0x42, UPT ;  /* 0x000000420800788c */ /* 0x000fe4000bf06070 */
[----:B0-----:R-:W-:-:S06]  /*0150*/  ULEA UR4, UR5, UR4, 0x18 ;  /* 0x0000000405047291 */ /* 0x001fcc000f8ec0ff */
[C---:B------:R-:W-:Y:S02]  /*0160*/  LEA R2, R3.reuse, UR4, 0x2 ;  /* 0x0000000403027c11 */ /* 0x040fe4000f8e10ff */
[----:B------:R-:W-:Y:S01]  /*0170*/  ISETP.GT.U32.AND P1, PT, R3, 0x1f, PT ;  /* 0x0000001f0300780c */ /* 0x000fe20003f24070 */
[----:B--2---:R-:W-:-:S05]  /*0180*/  @!P0 IMAD.IADD R9, R9, 0x1, R6 ;  /* 0x0000000109098824 */ /* 0x004fca00078e0206 */
[----:B------:R0:W-:Y:S01]  /*0190*/  STS [R2], R9 ;  /* 0x0000000902007388 */ /* 0x0001e20000000800 */
[----:B------:R-:W-:Y:S06]  /*01a0*/  BAR.SYNC.DEFER_BLOCKING 0x0 ;  /* 0x0000000000007b1d */ /* 0x000fec0000010000 */
[----:B------:R-:W-:Y:S05]  /*01b0*/  BRA.U !UP0, `(.L_x_44) ;  /* 0x0000000108307547 */ /* 0x000fea000b800000 */
[----:B------:R-:W-:-:S07]  /*01c0*/  MOV R4, UR8 ;  /* 0x0000000800047c02 */ /* 0x000fce0008000f00 */
.L_x_45:
[----:B------:R-:W-:-:S04]  /*01d0*/  SHF.R.U32.HI R8, RZ, 0x1, R4 ;  /* 0x00000001ff087819 */ /* 0x000fc80000011604 */
[----:B------:R-:W-:-:S13]  /*01e0*/  ISETP.GE.U32.AND P0, PT, R3, R8, PT ;  /* 0x000000080300720c */ /* 0x000fda0003f06070 */
[----:B------:R-:W-:Y:S01]  /*01f0*/  @!P0 IMAD R5, R8, 0x4, R2 ;  /* 0x0000000408058824 */ /* 0x000fe200078e0202 */
[----:B------:R-:W-:Y:S05]  /*0200*/  @!P0 LDS R6, [R2] ;  /* 0x0000000002068984 */ /* 0x000fea0000000800 */
[----:B------:R-:W1:Y:S02]  /*0210*/  @!P0 LDS R5, [R5] ;  /* 0x0000000005058984 */ /* 0x000e640000000800 */
[----:B-1----:R-:W-:-:S05]  /*0220*/  @!P0 IMAD.IADD R7, R5, 0x1, R6 ;  /* 0x0000000105078824 */ /* 0x002fca00078e0206 */
[----:B------:R1:W-:Y:S01]  /*0230*/  @!P0 STS [R2], R7 ;  /* 0x0000000702008388 */ /* 0x0003e20000000800 */
[----:B------:R-:W-:Y:S01]  /*0240*/  BAR.SYNC.DEFER_BLOCKING 0x0 ;  /* 0x0000000000007b1d */ /* 0x000fe20000010000 */
[----:B------:R-:W-:Y:S02]  /*0250*/  ISETP.GT.U32.AND P0, PT, R4, 0x83, PT ;  /* 0x000000830400780c */ /* 0x000fe40003f04070 */
[----:B------:R-:W-:-:S11]  /*0260*/  MOV R4, R8 ;  /* 0x0000000800047202 */ /* 0x000fd60000000f00 */
[----:B-1----:R-:W-:Y:S05]  /*0270*/  @P0 BRA `(.L_x_45) ;  /* 0xfffffffc00d40947 */ /* 0x002fea000383ffff */
.L_x_44:
[----:B------:R-:W-:Y:S05]  /*0280*/  @P1 EXIT ;  /* 0x000000000000194d */ /* 0x000fea0003800000 */
[C---:B------:R-:W-:Y:S02]  /*0290*/  VIADD R4, R3.reuse, 0x20 ;  /* 0x0000002003047836 */ /* 0x040fe40000000000 */
[----:B------:R-:W-:-:S03]  /*02a0*/  VIADD R6, R3, 0x10 ;  /* 0x0000001003067836 */ /* 0x000fc60000000000 */
[----:B------:R-:W-:Y:S02]  /*02b0*/  ISETP.GE.U32.AND P1, PT, R4, UR8, PT ;  /* 0x0000000804007c0c */ /* 0x000fe4000bf26070 */
[----:B------:R-:W-:Y:S01]  /*02c0*/  ISETP.GE.U32.AND P0, PT, R6, UR8, PT ;  /* 0x0000000806007c0c */ /* 0x000fe2000bf06070 */
[----:B------:R-:W-:-:S10]  /*02d0*/  VIADD R6, R3, 0x8 ;  /* 0x0000000803067836 */ /* 0x000fd40000000000 */
[----:B------:R-:W-:Y:S04]  /*02e0*/  @!P1 LDS R4, [R2+0x80] ;  /* 0x0000800002049984 */ /* 0x000fe80000000800 */
[----:B------:R-:W1:Y:S02]  /*02f0*/  @!P1 LDS R5, [R2] ;  /* 0x0000000002059984 */ /* 0x000e640000000800 */
[----:B-1----:R-:W-:-:S05]  /*0300*/  @!P1 IADD3 R5, PT, PT, R4, R5, RZ ;  /* 0x0000000504059210 */ /* 0x002fca0007ffe0ff */
[----:B------:R-:W-:Y:S01]  /*0310*/  @!P1 STS [R2], R5 ;  /* 0x0000000502009388 */ /* 0x000fe20000000800 */
[----:B------:R-:W-:Y:S02]  /*0320*/  ISETP.GE.U32.AND P1, PT, R6, UR8, PT ;  /* 0x0000000806007c0c */ /* 0x000fe4000bf26070 */
[----:B------:R-:W-:Y:S01]  /*0330*/  IADD3 R6, PT, PT, R3, 0x4, RZ ;  /* 0x0000000403067810 */ /* 0x000fe20007ffe0ff */
[----:B------:R-:W-:Y:S04]  /*0340*/  @!P0 LDS R4, [R2+0x40] ;  /* 0x0000400002048984 */ /* 0x000fe80000000800 */
[----:B------:R-:W1:Y:S02]  /*0350*/  @!P0 LDS R7, [R2] ;  /* 0x0000000002078984 */ /* 0x000e640000000800 */
[----:B-1----:R-:W-:-:S05]  /*0360*/  @!P0 IMAD.IADD R7, R4, 0x1, R7 ;  /* 0x0000000104078824 */ /* 0x002fca00078e0207 */
[----:B------:R-:W-:Y:S01]  /*0370*/  @!P0 STS [R2], R7 ;  /* 0x0000000702008388 */ /* 0x000fe20000000800 */
[----:B------:R-:W-:Y:S01]  /*0380*/  ISETP.GE.U32.AND P0, PT, R6, UR8, PT ;  /* 0x0000000806007c0c */ /* 0x000fe2000bf06070 */
[----:B------:R-:W-:Y:S02]  /*0390*/  VIADD R6, R3, 0x2 ;  /* 0x0000000203067836 */ /* 0x000fe40000000000 */
[----:B------:R-:W-:Y:S04]  /*03a0*/  @!P1 LDS R4, [R2+0x20] ;  /* 0x0000200002049984 */ /* 0x000fe80000000800 */
[----:B0-----:R-:W0:Y:S02]  /*03b0*/  @!P1 LDS R9, [R2] ;  /* 0x0000000002099984 */ /* 0x001e240000000800 */
[----:B0-----:R-:W-:-:S05]  /*03c0*/  @!P1 IMAD.IADD R9, R4, 0x1, R9 ;  /* 0x0000000104099824 */ /* 0x001fca00078e0209 */
[----:B------:R-:W-:Y:S01]  /*03d0*/  @!P1 STS [R2], R9 ;  /* 0x0000000902009388 */ /* 0x000fe20000000800 */
[----:B------:R-:W-:Y:S01]  /*03e0*/  ISETP.GE.U32.AND P1, PT, R6, UR8, PT ;  /* 0x0000000806007c0c */ /* 0x000fe2000bf26070 */
[----:B------:R-:W-:Y:S02]  /*03f0*/  VIADD R6, R3, 0x1 ;  /* 0x0000000103067836 */ /* 0x000fe40000000000 */
[----:B------:R-:W-:Y:S04]  /*0400*/  @!P0 LDS R4, [R2+0x10] ;  /* 0x0000100002048984 */ /* 0x000fe80000000800 */
[----:B------:R-:W0:Y:S02]  /*0410*/  @!P0 LDS R5, [R2] ;  /* 0x0000000002058984 */ /* 0x000e240000000800 */
[----:B0-----:R-:W-:-:S05]  /*0420*/  @!P0 IADD3 R5, PT, PT, R4, R5, RZ ;  /* 0x0000000504058210 */ /* 0x001fca0007ffe0ff */
[----:B------:R-:W-:Y:S01]  /*0430*/  @!P0 STS [R2], R5 ;  /* 0x0000000502008388 */ /* 0x000fe20000000800 */
[----:B------:R-:W-:-:S03]  /*0440*/  ISETP.GE.U32.AND P0, PT, R6, UR8, PT ;  /* 0x0000000806007c0c */ /* 0x000fc6000bf06070 */
[----:B------:R-:W-:Y:S04]  /*0450*/  @!P1 LDS R4, [R2+0x8] ;  /* 0x0000080002049984 */ /* 0x000fe80000000800 */
[----:B------:R-:W0:Y:S02]  /*0460*/  @!P1 LDS R7, [R2] ;  /* 0x0000000002079984 */ /* 0x000e240000000800 */
[----:B0-----:R-:W-:-:S05]  /*0470*/  @!P1 IMAD.IADD R7, R4, 0x1, R7 ;  /* 0x0000000104079824 */ /* 0x001fca00078e0207 */
[----:B------:R-:W-:Y:S01]  /*0480*/  @!P1 STS [R2], R7 ;  /* 0x0000000702009388 */ /* 0x000fe20000000800 */
[----:B------:R-:W-:-:S03]  /*0490*/  ISETP.NE.AND P1, PT, R3, RZ, PT ;  /* 0x000000ff0300720c */ /* 0x000fc60003f25270 */
[----:B------:R-:W-:Y:S04]  /*04a0*/  @!P0 LDS R4, [R2+0x4] ;  /* 0x0000040002048984 */ /* 0x000fe80000000800 */
[----:B------:R-:W0:Y:S02]  /*04b0*/  @!P0 LDS R9, [R2] ;  /* 0x0000000002098984 */ /* 0x000e240000000800 */
[----:B0-----:R-:W-:-:S05]  /*04c0*/  @!P0 IADD3 R9, PT, PT, R4, R9, RZ ;  /* 0x0000000904098210 */ /* 0x001fca0007ffe0ff */
[----:B------:R0:W-:Y:S01]  /*04d0*/  @!P0 STS [R2], R9 ;  /* 0x0000000902008388 */ /* 0x0001e20000000800 */
[----:B------:R-:W-:Y:S05]  /*04e0*/  @P1 EXIT ;  /* 0x000000000000194d */ /* 0x000fea0003800000 */
[----:B------:R-:W1:Y:S01]  /*04f0*/  S2UR UR5, SR_CgaCtaId ;  /* 0x00000000000579c3 */ /* 0x000e620000008800 */
[----:B------:R-:W-:-:S07]  /*0500*/  UMOV UR4, 0x400 ;  /* 0x0000040000047882 */ /* 0x000fce0000000000 */
[----:B0-----:R-:W0:Y:S01]  /*0510*/  LDC.64 R2, c[0x0][0x388] ;  /* 0x0000e200ff027b82 */ /* 0x001e220000000a00 */
[----:B-1----:R-:W-:Y:S01]  /*0520*/  ULEA UR4, UR5, UR4, 0x18 ;  /* 0x0000000405047291 */ /* 0x002fe2000f8ec0ff */
[----:B0-----:R-:W-:-:S08]  /*0530*/  IMAD.WIDE.U32 R2, R0, 0x4, R2 ;  /* 0x0000000400027825 */ /* 0x001fd000078e0002 */
[----:B------:R-:W0:Y:S04]  /*0540*/  LDS R5, [UR4] ;  /* 0x00000004ff057984 */ /* 0x000e280008000800 */
[----:B0-----:R-:W-:Y:S01]  /*0550*/  STG.E desc[UR6][R2.64], R5 ;  /* 0x0000000502007986 */ /* 0x001fe2000c101906 */
[----:B------:R-:W-:Y:S05]  /*0560*/  EXIT ;  /* 0x000000000000794d */ /* 0x000fea0003800000 */
.L_x_46:
        /* <DEDUP_REMOVED lines=9> */
.L_x_149:


//--------------------- .text._Z23single_item_TSU_pruningiiPiS_S_S_ --------------------------
	.section	.text._Z23single_item_TSU_pruningiiPiS_S_S_,"ax",@progbits
	.align	128
        .global         _Z23single_item_TSU_pruningiiPiS_S_S_
        .type           _Z23single_item_TSU_pruningiiPiS_S_S_,@function
        .size           _Z23single_item_TSU_pruningiiPiS_S_S_,(.L_x_150 - _Z23single_item_TSU_pruningiiPiS_S_S_)
        .other          _Z23single_item_TSU_pruningiiPiS_S_S_,@"STO_CUDA_ENTRY STV_DEFAULT"
_Z23single_item_TSU_pruningiiPiS_S_S_:
.text._Z23single_item_TSU_pruningiiPiS_S_S_:
[----:B------:R-:W-:Y:S01]  /*0000*/  LDC R1, c[0x0][0x37c] ;  /* 0x0000df00ff017b82 */ /* 0x000fe20000000800 */
[----:B------:R-:W0:Y:S01]  /*0010*/  S2R R0, SR_TID.X ;  /* 0x0000000000007919 */ /* 0x000e220000002100 */
[----:B------:R-:W0:Y:S02]  /*0020*/  LDCU UR4, c[0x0][0x384] ;  /* 0x00007080ff0477ac */ /* 0x000e240008000800 */
[----:B0-----:R-:W-:-:S13]  /*0030*/  ISETP.GE.AND P0, PT, R0, UR4, PT ;  /* 0x0000000400007c0c */ /* 0x001fda000bf06270 */
[----:B------:R-:W-:Y:S05]  /*0040*/  @P0 EXIT ;  /* 0x000000000000094d */ /* 0x000fea0003800000 */
[----:B------:R-:W0:Y:S01]  /*0050*/  S2UR UR4, SR_CTAID.X ;  /* 0x00000000000479c3 */ /* 0x000e220000002500 */
[----:B------:R-:W1:Y:S01]  /*0060*/  LDCU UR5, c[0x0][0x360] ;  /* 0x00006c00ff0577ac */ /* 0x000e620008000800 */
[----:B------:R-:W2:Y:S06]  /*0070*/  LDCU.64 UR6, c[0x0][0x358] ;  /* 0x00006b00ff0677ac */ /* 0x000eac0008000a00 */
[----:B------:R-:W3:Y:S08]  /*0080*/  LDC.64 R10, c[0x0][0x390] ;  /* 0x0000e400ff0a7b82 */ /* 0x000ef00000000a00 */
[----:B------:R-:W4:Y:S08]  /*0090*/  LDC.64 R12, c[0x0][0x3a0] ;  /* 0x0000e800ff0c7b82 */ /* 0x000f300000000a00 */
[----:B-12---:R-:W0:Y:S02]  /*00a0*/  LDC.64 R14, c[0x0][0x380] ;  /* 0x0000e000ff0e7b82 */ /* 0x006e240000000a00 */
.L_x_47:
[----:B0-----:R-:W-:-:S04]  /*00b0*/  IMAD R17, R15, UR4, R0 ;  /* 0x000000040f117c24 */ /* 0x001fc8000f8e0200 */
[----:B---3--:R-:W-:-:S04]  /*00c0*/  IMAD.WIDE R2, R17, 0x4, R10 ;  /* 0x0000000411027825 */ /* 0x008fc800078e020a */
[----:B----4-:R-:W-:Y:S02]  /*00d0*/  IMAD.WIDE R6, R17, 0x4, R12 ;  /* 0x0000000411067825 */ /* 0x010fe400078e020c */
[----:B--2---:R-:W2:Y:S04]  /*00e0*/  LDG.E.CONSTANT R3, desc[UR6][R2.64] ;  /* 0x0000000602037981 */ /* 0x004ea8000c1e9900 */
[----:B------:R-:W3:Y:S01]  /*00f0*/  LDG.E.CONSTANT R7, desc[UR6][R6.64] ;  /* 0x0000000606077981 */ /* 0x000ee2000c1e9900 */
[----:B------:R-:W-:Y:S02]  /*0100*/  IADD3 R0, PT, PT, R0, UR5, RZ ;  /* 0x0000000500007c10 */ /* 0x000fe4000fffe0ff */
[-C--:B--2---:R-:W-:Y:S02]  /*0110*/  ISETP.GE.AND P0, PT, R3, R14.reuse, PT ;  /* 0x0000000e0300720c */ /* 0x084fe40003f06270 */
[----:B---3--:R-:W-:-:S11]  /*0120*/  ISETP.GE.AND P1, PT, R7, R14, PT ;  /* 0x0000000e0700720c */ /* 0x008fd60003f26270 */
[----:B------:R-:W0:Y:S08]  /*0130*/  @!P0 LDC.64 R4, c[0x0][0x388] ;  /* 0x0000e200ff048b82 */ /* 0x000e300000000a00 */
[----:B------:R-:W1:Y:S01]  /*0140*/  @!P1 LDC.64 R8, c[0x0][0x398] ;  /* 0x0000e600ff089b82 */ /* 0x000e620000000a00 */
[----:B0-----:R-:W-:-:S05]  /*0150*/  @!P0 IMAD.WIDE R4, R17, 0x4, R4 ;  /* 0x0000000411048825 */ /* 0x001fca00078e0204 */
[----:B------:R2:W-:Y:S01]  /*0160*/  @!P0 STG.E desc[UR6][R4.64], RZ ;  /* 0x000000ff04008986 */ /* 0x0005e2000c101906 */
[----:B------:R-:W-:Y:S01]  /*0170*/  ISETP.GE.AND P0, PT, R0, R15, PT ;  /* 0x0000000f0000720c */ /* 0x000fe20003f06270 */
[----:B-1----:R-:W-:-:S05]  /*0180*/  @!P1 IMAD.WIDE R8, R17, 0x4, R8 ;  /* 0x0000000411089825 */ /* 0x002fca00078e0208 */
[----:B------:R2:W-:Y:S07]  /*0190*/  @!P1 STG.E desc[UR6][R8.64], RZ ;  /* 0x000000ff08009986 */ /* 0x0005ee000c101906 */
[----:B------:R-:W-:Y:S05]  /*01a0*/  @!P0 BRA `(.L_x_47) ;  /* 0xfffffffc00c08947 */ /* 0x000fea000383ffff */
[----:B------:R-:W-:Y:S05]  /*01b0*/  EXIT ;  /* 0x000000000000794d */ /* 0x000fea0003800000 */
.L_x_48:
        /* <DEDUP_REMOVED lines=12> */
.L_x_150:


//--------------------- .text._Z49sum_i_candidate_TSU_chain_sid_num_Segments_LargeNPKiS0_iiPi --------------------------
	.section	.text._Z49sum_i_candidate_TSU_chain_sid_num_Segments_LargeNPKiS0_iiPi,"ax",@progbits
	.align	128
        .global         _Z49sum_i_candidate_TSU_chain_sid_num_Segments_LargeNPKiS0_iiPi
        .type           _Z49sum_i_candidate_TSU_chain_sid_num_Segments_LargeNPKiS0_iiPi,@function
        .size           _Z49sum_i_candidate_TSU_chain_sid_num_Segments_LargeNPKiS0_iiPi,(.L_x_151 - _Z49sum_i_candidate_TSU_chain_sid_num_Segments_LargeNPKiS0_iiPi)
        .other          _Z49sum_i_candidate_TSU_chain_sid_num_Segments_LargeNPKiS0_iiPi,@"STO_CUDA_ENTRY STV_DEFAULT"
_Z49sum_i_candidate_TSU_chain_sid_num_Segments_LargeNPKiS0_iiPi:
.text._Z49sum_i_candidate_TSU_chain_sid_num_Segments_LargeNPKiS0_iiPi:
[----:B------:R-:W-:Y:S01]  /*0000*/  LDC R1, c[0x0][0x37c] ;  /* 0x0000df00ff017b82 */ /* 0x000fe20000000800 */
[----:B------:R-:W0:Y:S07]  /*0010*/  S2R R0, SR_TID.X ;  /* 0x0000000000007919 */ /* 0x000e2e0000002100 */
[----:B------:R-:W0:Y:S01]  /*0020*/  S2UR UR6, SR_CTAID.X ;  /* 0x00000000000679c3 */ /* 0x000e220000002500 */
[----:B------:R-:W1:Y:S07]  /*0030*/  LDCU.64 UR4, c[0x0][0x390] ;  /* 0x00007200ff0477ac */ /* 0x000e6e0008000a00 */
[----:B------:R-:W0:Y:S01]  /*0040*/  LDC R3, c[0x0][0x360] ;  /* 0x0000d800ff037b82 */ /* 0x000e220000000800 */
[----:B-1----:R-:W-:-:S04]  /*0050*/  UIADD3 UR4, UPT, UPT, UR4, -0x1, URZ ;  /* 0xffffffff04047890 */ /* 0x002fc8000fffe0ff */
[----:B------:R-:W-:Y:S01]  /*0060*/  UIMAD UR4, UR4, UR5, URZ ;  /* 0x00000005040472a4 */ /* 0x000fe2000f8e02ff */
[----:B0-----:R-:W-:-:S05]  /*0070*/  IMAD R0, R3, UR6, R0 ;  /* 0x0000000603007c24 */ /* 0x001fca000f8e0200 */
[----:B------:R-:W-:-:S13]  /*0080*/  ISETP.GE.AND P0, PT, R0, UR4, PT ;  /* 0x0000000400007c0c */ /* 0x000fda000bf06270 */
[----:B------:R-:W-:Y:S05]  /*0090*/  @P0 EXIT ;  /* 0x000000000000094d */ /* 0x000fea0003800000 */
[----:B------:R-:W0:Y:S01]  /*00a0*/  LDCU UR5, c[0x0][0x370] ;  /* 0x00006e00ff0577ac */ /* 0x000e220008000800 */
[----:B------:R-:W1:Y:S01]  /*00b0*/  LDCU.64 UR6, c[0x0][0x358] ;  /* 0x00006b00ff0677ac */ /* 0x000e620008000a00 */
[----:B0-----:R-:W-:-:S07]  /*00c0*/  IMAD R3, R3, UR5, RZ ;  /* 0x0000000503037c24 */ /* 0x001fce000f8e02ff */
.L_x_58:
[----:B0-----:R-:W0:Y:S02]  /*00d0*/  LDC R5, c[0x0][0x394] ;  /* 0x0000e500ff057b82 */ /* 0x001e240000000800 */
[----:B0-----:R-:W-:-:S04]  /*00e0*/  IABS R9, R5 ;  /* 0x0000000500097213 */ /* 0x001fc80000000000 */
[----:B------:R-:W0:Y:S08]  /*00f0*/  I2F.RP R2, R9 ;  /* 0x0000000900027306 */ /* 0x000e300000209400 */
[----:B0-----:R-:W0:Y:S02]  /*0100*/  MUFU.RCP R2, R2 ;  /* 0x0000000200027308 */ /* 0x001e240000001000 */
[----:B0-----:R-:W-:-:S06]  /*0110*/  IADD3 R6, PT, PT, R2, 0xffffffe, RZ ;  /* 0x0ffffffe02067810 */ /* 0x001fcc0007ffe0ff */
[----:B------:R0:W2:Y:S02]  /*0120*/  F2I.FTZ.U32.TRUNC.NTZ R7, R6 ;  /* 0x0000000600077305 */ /* 0x0000a4000021f000 */
[----:B0-----:R-:W-:Y:S01]  /*0130*/  IMAD.MOV.U32 R6, RZ, RZ, RZ ;  /* 0x000000ffff067224 */ /* 0x001fe200078e00ff */
[----:B--2---:R-:W-:-:S05]  /*0140*/  IADD3 R4, PT, PT, RZ, -R7, RZ ;  /* 0x80000007ff047210 */ /* 0x004fca0007ffe0ff */
[----:B------:R-:W-:Y:S01]  /*0150*/  IMAD R11, R4, R9, RZ ;  /* 0x00000009040b7224 */ /* 0x000fe200078e02ff */
[----:B------:R-:W-:-:S03]  /*0160*/  IABS R4, R0 ;  /* 0x0000000000047213 */ /* 0x000fc60000000000 */
[----:B------:R-:W-:-:S06]  /*0170*/  IMAD.HI.U32 R7, R7, R11, R6 ;  /* 0x0000000b07077227 */ /* 0x000fcc00078e0006 */
[----:B------:R-:W-:-:S05]  /*0180*/  IMAD.HI.U32 R2, R7, R4, RZ ;  /* 0x0000000407027227 */ /* 0x000fca00078e00ff */
[----:B------:R-:W-:-:S05]  /*0190*/  IADD3 R7, PT, PT, -R2, RZ, RZ ;  /* 0x000000ff02077210 */ /* 0x000fca0007ffe1ff */
[----:B------:R-:W-:-:S05]  /*01a0*/  IMAD R4, R9, R7, R4 ;  /* 0x0000000709047224 */ /* 0x000fca00078e0204 */
[----:B------:R-:W-:-:S13]  /*01b0*/  ISETP.GT.U32.AND P2, PT, R9, R4, PT ;  /* 0x000000040900720c */ /* 0x000fda0003f44070 */
[----:B------:R-:W-:Y:S01]  /*01c0*/  @!P2 IMAD.IADD R4, R4, 0x1, -R9 ;  /* 0x000000010404a824 */ /* 0x000fe200078e0a09 */
[----:B------:R-:W-:Y:S02]  /*01d0*/  @!P2 IADD3 R2, PT, PT, R2, 0x1, RZ ;  /* 0x000000010202a810 */ /* 0x000fe40007ffe0ff */
[----:B------:R-:W-:Y:S02]  /*01e0*/  ISETP.NE.AND P2, PT, R5, RZ, PT ;  /* 0x000000ff0500720c */ /* 0x000fe40003f45270 */
[----:B------:R-:W-:Y:S02]  /*01f0*/  ISETP.GE.U32.AND P0, PT, R4, R9, PT ;  /* 0x000000090400720c */ /* 0x000fe40003f06070 */
[----:B------:R-:W0:Y:S01]  /*0200*/  LDC.64 R8, c[0x0][0x388] ;  /* 0x0000e200ff087b82 */ /* 0x000e220000000a00 */
[----:B------:R-:W-:-:S04]  /*0210*/  LOP3.LUT R4, R0, R5, RZ, 0x3c, !PT ;  /* 0x0000000500047212 */ /* 0x000fc800078e3cff */
[----:B------:R-:W-:-:S06]  /*0220*/  ISETP.GE.AND P1, PT, R4, RZ, PT ;  /* 0x000000ff0400720c */ /* 0x000fcc0003f26270 */
[----:B------:R-:W-:-:S07]  /*0230*/  @P0 VIADD R2, R2, 0x1 ;  /* 0x0000000102020836 */ /* 0x000fce0000000000 */
[----:B------:R-:W-:Y:S02]  /*0240*/  @!P1 IADD3 R2, PT, PT, -R2, RZ, RZ ;  /* 0x000000ff02029210 */ /* 0x000fe40007ffe1ff */
[----:B------:R-:W-:-:S05]  /*0250*/  @!P2 LOP3.LUT R2, RZ, R5, RZ, 0x33, !PT ;  /* 0x00000005ff02a212 */ /* 0x000fca00078e33ff */
[----:B0-----:R-:W-:-:S05]  /*0260*/  IMAD.WIDE R8, R2, 0x4, R8 ;  /* 0x0000000402087825 */ /* 0x001fca00078e0208 */
[----:B-1----:R-:W2:Y:S04]  /*0270*/  LDG.E.CONSTANT R7, desc[UR6][R8.64] ;  /* 0x0000000608077981 */ /* 0x002ea8000c1e9900 */
[----:B------:R-:W2:Y:S01]  /*0280*/  LDG.E.CONSTANT R4, desc[UR6][R8.64+0x4] ;  /* 0x0000040608047981 */ /* 0x000ea2000c1e9900 */
[----:B------:R-:W-:Y:S01]  /*0290*/  IADD3 R6, PT, PT, -R2, RZ, RZ ;  /* 0x000000ff02067210 */ /* 0x000fe20007ffe1ff */
[----:B------:R-:W-:Y:S01]  /*02a0*/  BSSY.RECONVERGENT B0, `(.L_x_49) ;  /* 0x0000081000007945 */ /* 0x000fe20003800200 */
[----:B------:R-:W-:-:S03]  /*02b0*/  IMAD.MOV.U32 R11, RZ, RZ, RZ ;  /* 0x000000ffff0b7224 */ /* 0x000fc600078e00ff */
[----:B------:R-:W-:Y:S01]  /*02c0*/  IMAD R6, R5, R6, R0 ;  /* 0x0000000605067224 */ /* 0x000fe200078e0200 */
[----:B--2---:R-:W-:-:S13]  /*02d0*/  ISETP.GE.AND P0, PT, R7, R4, PT ;  /* 0x000000040700720c */ /* 0x004fda0003f06270 */
[----:B------:R-:W-:Y:S05]  /*02e0*/  @P0 BRA `(.L_x_50) ;  /* 0x0000000400f00947 */ /* 0x000fea0003800000 */
[CC--:B------:R-:W-:Y:S01]  /*02f0*/  IADD3 R8, PT, PT, R4.reuse, -R7.reuse, RZ ;  /* 0x8000000704087210 */ /* 0x0c0fe20007ffe0ff */
[----:B------:R-:W-:Y:S01]  /*0300*/  BSSY.RECONVERGENT B1, `(.L_x_51) ;  /* 0x0000039000017945 */ /* 0x000fe20003800200 */
[----:B------:R-:W-:Y:S01]  /*0310*/  IADD3 R4, PT, PT, -R4, R7, RZ ;  /* 0x0000000704047210 */ /* 0x000fe20007ffe1ff */
[----:B------:R-:W-:Y:S01]  /*0320*/  IMAD.MOV.U32 R11, RZ, RZ, RZ ;  /* 0x000000ffff0b7224 */ /* 0x000fe200078e00ff */
[----:B------:R-:W-:Y:S02]  /*0330*/  LOP3.LUT R9, R8, 0xf, RZ, 0xc0, !PT ;  /* 0x0000000f08097812 */ /* 0x000fe400078ec0ff */
[----:B------:R-:W-:Y:S02]  /*0340*/  ISETP.GT.U32.AND P0, PT, R4, -0x10, PT ;  /* 0xfffffff00400780c */ /* 0x000fe40003f04070 */
[----:B------:R-:W-:-:S11]  /*0350*/  ISETP.NE.AND P1, PT, R9, RZ, PT ;  /* 0x000000ff0900720c */ /* 0x000fd60003f25270 */
[----:B------:R-:W-:Y:S05]  /*0360*/  @P0 BRA `(.L_x_52) ;  /* 0x0000000000c80947 */ /* 0x000fea0003800000 */
[----:B------:R-:W-:Y:S01]  /*0370*/  LOP3.LUT R10, R8, 0xfffffff0, RZ, 0xc0, !PT ;  /* 0xfffffff0080a7812 */ /* 0x000fe200078ec0ff */
[----:B------:R-:W-:Y:S02]  /*0380*/  HFMA2 R11, -RZ, RZ, 0, 0 ;  /* 0x00000000ff0b7431 */ /* 0x000fe400000001ff */
[----:B------:R-:W-:Y:S01]  /*0390*/  IMAD R4, R7, R5, R6 ;  /* 0x0000000507047224 */ /* 0x000fe200078e0206 */
[----:B------:R-:W-:-:S07]  /*03a0*/  IADD3 R10, PT, PT, -R10, RZ, RZ ;  /* 0x000000ff0a0a7210 */ /* 0x000fce0007ffe1ff */
.L_x_53:
[----:B------:R-:W0:Y:S02]  /*03b0*/  LDC.64 R12, c[0x0][0x380] ;  /* 0x0000e000ff0c7b82 */ /* 0x000e240000000a00 */
[----:B0-----:R-:W-:-:S04]  /*03c0*/  IMAD.WIDE R12, R4, 0x4, R12 ;  /* 0x00000004040c7825 */ /* 0x001fc800078e020c */
[C---:B------:R-:W-:Y:S02]  /*03d0*/  IMAD.WIDE R14, R5.reuse, 0x4, R12 ;  /* 0x00000004050e7825 */ /* 0x040fe400078e020c */
[----:B------:R-:W2:Y:S04]  /*03e0*/  LDG.E.CONSTANT R12, desc[UR6][R12.64] ;  /* 0x000000060c0c7981 */ /* 0x000ea8000c1e9900 */
[----:B------:R-:W2:Y:S01]  /*03f0*/  LDG.E.CONSTANT R18, desc[UR6][R14.64] ;  /* 0x000000060e127981 */ /* 0x000ea2000c1e9900 */
[----:B------:R-:W-:-:S04]  /*0400*/  IMAD.WIDE R22, R5, 0x4, R14 ;  /* 0x0000000405167825 */ /* 0x000fc800078e020e */
[C---:B------:R-:W-:Y:S02]  /*0410*/  IMAD.WIDE R28, R5.reuse, 0x4, R22 ;  /* 0x00000004051c7825 */ /* 0x040fe400078e0216 */
[----:B------:R-:W3:Y:S02]  /*0420*/  LDG.E.CONSTANT R22, desc[UR6][R22.64] ;  /* 0x0000000616167981 */ /* 0x000ee4000c1e9900 */
[C---:B------:R-:W-:Y:S02]  /*0430*/  IMAD.WIDE R26, R5.reuse, 0x4, R28 ;  /* 0x00000004051a7825 */ /* 0x040fe400078e021c */
[----:B------:R-:W3:Y:S02]  /*0440*/  LDG.E.CONSTANT R28, desc[UR6][R28.64] ;  /* 0x000000061c1c7981 */ /* 0x000ee4000c1e9900 */
[C---:B------:R-:W-:Y:S02]  /*0450*/  IMAD.WIDE R24, R5.reuse, 0x4, R26 ;  /* 0x0000000405187825 */ /* 0x040fe400078e021a */
[----:B------:R-:W4:Y:S02]  /*0460*/  LDG.E.CONSTANT R27, desc[UR6][R26.64] ;  /* 0x000000061a1b7981 */ /* 0x000f24000c1e9900 */
[----:B------:R-:W-:-:S04]  /*0470*/  IMAD.WIDE R16, R5, 0x4, R24 ;  /* 0x0000000405107825 */ /* 0x000fc800078e0218 */
[C---:B------:R-:W-:Y:S01]  /*0480*/  IMAD.WIDE R20, R5.reuse, 0x4, R16 ;  /* 0x0000000405147825 */ /* 0x040fe200078e0210 */
[----:B------:R-:W4:Y:S04]  /*0490*/  LDG.E.CONSTANT R26, desc[UR6][R24.64] ;  /* 0x00000006181a7981 */ /* 0x000f28000c1e9900 */
[----:B------:R0:W5:Y:S04]  /*04a0*/  LDG.E.CONSTANT R25, desc[UR6][R16.64] ;  /* 0x0000000610197981 */ /* 0x000168000c1e9900 */
[----:B------:R-:W5:Y:S01]  /*04b0*/  LDG.E.CONSTANT R24, desc[UR6][R20.64] ;  /* 0x0000000614187981 */ /* 0x000f62000c1e9900 */
[----:B--2---:R-:W-:Y:S01]  /*04c0*/  IADD3 R11, PT, PT, R18, R12, R11 ;  /* 0x0000000c120b7210 */ /* 0x004fe20007ffe00b */
[----:B------:R-:W-:-:S05]  /*04d0*/  IMAD.WIDE R18, R5, 0x4, R20 ;  /* 0x0000000405127825 */ /* 0x000fca00078e0214 */
[----:B------:R1:W2:Y:S01]  /*04e0*/  LDG.E.CONSTANT R23, desc[UR6][R18.64] ;  /* 0x0000000612177981 */ /* 0x0002a2000c1e9900 */
[----:B------:R-:W-:-:S05]  /*04f0*/  IMAD.WIDE R12, R5, 0x4, R18 ;  /* 0x00000004050c7825 */ /* 0x000fca00078e0212 */
[----:B------:R3:W2:Y:S01]  /*0500*/  LDG.E.CONSTANT R29, desc[UR6][R12.64] ;  /* 0x000000060c1d7981 */ /* 0x0006a2000c1e9900 */
[----:B------:R-:W-:-:S04]  /*0510*/  IMAD.WIDE R14, R5, 0x4, R12 ;  /* 0x00000004050e7825 */ /* 0x000fc800078e020c */
[C---:B0-----:R-:W-:Y:S02]  /*0520*/  IMAD.WIDE R16, R5.reuse, 0x4, R14 ;  /* 0x0000000405107825 */ /* 0x041fe400078e020e */
[----:B------:R-:W2:Y:S02]  /*0530*/  LDG.E.CONSTANT R14, desc[UR6][R14.64] ;  /* 0x000000060e0e7981 */ /* 0x000ea4000c1e9900 */
[----:B-1----:R-:W-:-:S04]  /*0540*/  IMAD.WIDE R18, R5, 0x4, R16 ;  /* 0x0000000405127825 */ /* 0x002fc800078e0210 */
[C---:B------:R-:W-:Y:S01]  /*0550*/  IMAD.WIDE R20, R5.reuse, 0x4, R18 ;  /* 0x0000000405147825 */ /* 0x040fe200078e0212 */
[----:B------:R0:W2:Y:S04]  /*0560*/  LDG.E.CONSTANT R15, desc[UR6][R16.64] ;  /* 0x00000006100f7981 */ /* 0x0000a8000c1e9900 */
[----:B------:R-:W2:Y:S01]  /*0570*/  LDG.E.CONSTANT R18, desc[UR6][R18.64] ;  /* 0x0000000612127981 */ /* 0x000ea2000c1e9900 */
[----:B---3--:R-:W-:-:S03]  /*0580*/  IMAD.WIDE R12, R5, 0x4, R20 ;  /* 0x00000004050c7825 */ /* 0x008fc600078e0214 */
[----:B------:R-:W3:Y:S01]  /*0590*/  LDG.E.CONSTANT R21, desc[UR6][R20.64] ;  /* 0x0000000614157981 */ /* 0x000ee2000c1e9900 */
[----:B0-----:R-:W-:-:S03]  /*05a0*/  IMAD.WIDE R16, R5, 0x4, R12 ;  /* 0x0000000405107825 */ /* 0x001fc600078e020c */
[----:B------:R-:W3:Y:S04]  /*05b0*/  LDG.E.CONSTANT R19, desc[UR6][R12.64] ;  /* 0x000000060c137981 */ /* 0x000ee8000c1e9900 */
[----:B------:R-:W3:Y:S01]  /*05c0*/  LDG.E.CONSTANT R16, desc[UR6][R16.64] ;  /* 0x0000000610107981 */ /* 0x000ee2000c1e9900 */
[----:B------:R-:W-:Y:S01]  /*05d0*/  IADD3 R11, PT, PT, R28, R22, R11 ;  /* 0x000000161c0b7210 */ /* 0x000fe20007ffe00b */
[----:B------:R-:W-:-:S03]  /*05e0*/  VIADD R10, R10, 0x10 ;  /* 0x000000100a0a7836 */ /* 0x000fc60000000000 */
[----:B----4-:R-:W-:Y:S02]  /*05f0*/  IADD3 R11, PT, PT, R26, R27, R11 ;  /* 0x0000001b1a0b7210 */ /* 0x010fe40007ffe00b */
[----:B------:R-:W-:Y:S02]  /*0600*/  ISETP.NE.AND P0, PT, R10, RZ, PT ;  /* 0x000000ff0a00720c */ /* 0x000fe40003f05270 */
[----:B-----5:R-:W-:Y:S02]  /*0610*/  IADD3 R24, PT, PT, R24, R25, R11 ;  /* 0x0000001918187210 */ /* 0x020fe40007ffe00b */
[----:B------:R-:W-:Y:S02]  /*0620*/  IADD3 R7, PT, PT, R7, 0x10, RZ ;  /* 0x0000001007077810 */ /* 0x000fe40007ffe0ff */
[----:B------:R-:W-:Y:S02]  /*0630*/  LEA R4, R5, R4, 0x4 ;  /* 0x0000000405047211 */ /* 0x000fe400078e20ff */
[----:B--2---:R-:W-:-:S04]  /*0640*/  IADD3 R23, PT, PT, R29, R23, R24 ;  /* 0x000000171d177210 */ /* 0x004fc80007ffe018 */
[----:B------:R-:W-:-:S04]  /*0650*/  IADD3 R14, PT, PT, R15, R14, R23 ;  /* 0x0000000e0f0e7210 */ /* 0x000fc80007ffe017 */
[----:B---3--:R-:W-:-:S04]  /*0660*/  IADD3 R14, PT, PT, R21, R18, R14 ;  /* 0x00000012150e7210 */ /* 0x008fc80007ffe00e */
[----:B------:R-:W-:Y:S01]  /*0670*/  IADD3 R11, PT, PT, R16, R19, R14 ;  /* 0x00000013100b7210 */ /* 0x000fe20007ffe00e */
[----:B------:R-:W-:Y:S06]  /*0680*/  @P0 BRA `(.L_x_53) ;  /* 0xfffffffc00480947 */ /* 0x000fec000383ffff */
.L_x_52:
[----:B------:R-:W-:Y:S05]  /*0690*/  BSYNC.RECONVERGENT B1 ;  /* 0x0000000000017941 */ /* 0x000fea0003800200 */
.L_x_51:
[----:B------:R-:W-:Y:S05]  /*06a0*/  @!P1 BRA `(.L_x_50) ;  /* 0x0000000400009947 */ /* 0x000fea0003800000 */
[----:B------:R-:W-:Y:S01]  /*06b0*/  ISETP.GE.U32.AND P0, PT, R9, 0x8, PT ;  /* 0x000000080900780c */ /* 0x000fe20003f06070 */
[----:B------:R-:W-:Y:S01]  /*06c0*/  BSSY.RECONVERGENT B1, `(.L_x_54) ;  /* 0x000001b000017945 */ /* 0x000fe20003800200 */
[----:B------:R-:W-:-:S04]  /*06d0*/  LOP3.LUT R4, R8, 0x7, RZ, 0xc0, !PT ;  /* 0x0000000708047812 */ /* 0x000fc800078ec0ff */
[----:B------:R-:W-:-:S07]  /*06e0*/  ISETP.NE.AND P1, PT, R4, RZ, PT ;  /* 0x000000ff0400720c */ /* 0x000fce0003f25270 */
[----:B------:R-:W-:Y:S06]  /*06f0*/  @!P0 BRA `(.L_x_55) ;  /* 0x00000000005c8947 */ /* 0x000fec0003800000 */
[----:B------:R-:W0:Y:S01]  /*0700*/  LDC.64 R24, c[0x0][0x380] ;  /* 0x0000e000ff187b82 */ /* 0x000e220000000a00 */
[----:B------:R-:W-:-:S04]  /*0710*/  IMAD R9, R7, R5, R6 ;  /* 0x0000000507097224 */ /* 0x000fc800078e0206 */
[----:B0-----:R-:W-:-:S04]  /*0720*/  IMAD.WIDE R24, R9, 0x4, R24 ;  /* 0x0000000409187825 */ /* 0x001fc800078e0218 */
[C---:B------:R-:W-:Y:S02]  /*0730*/  IMAD.WIDE R20, R5.reuse, 0x4, R24 ;  /* 0x0000000405147825 */ /* 0x040fe400078e0218 */
[----:B------:R-:W2:Y:S02]  /*0740*/  LDG.E.CONSTANT R24, desc[UR6][R24.64] ;  /* 0x0000000618187981 */ /* 0x000ea4000c1e9900 */
[C---:B------:R-:W-:Y:S02]  /*0750*/  IMAD.WIDE R12, R5.reuse, 0x4, R20 ;  /* 0x00000004050c7825 */ /* 0x040fe400078e0214 */
[----:B------:R-:W2:Y:S02]  /*0760*/  LDG.E.CONSTANT R20, desc[UR6][R20.64] ;  /* 0x0000000614147981 */ /* 0x000ea4000c1e9900 */
[C---:B------:R-:W-:Y:S02]  /*0770*/  IMAD.WIDE R14, R5.reuse, 0x4, R12 ;  /* 0x00000004050e7825 */ /* 0x040fe400078e020c */
[----:B------:R-:W3:Y:S02]  /*0780*/  LDG.E.CONSTANT R12, desc[UR6][R12.64] ;  /* 0x000000060c0c7981 */ /* 0x000ee4000c1e9900 */
[----:B------:R-:W-:-:S02]  /*0790*/  IMAD.WIDE R16, R5, 0x4, R14 ;  /* 0x0000000405107825 */ /* 0x000fc400078e020e */
[----:B------:R-:W3:Y:S02]  /*07a0*/  LDG.E.CONSTANT R14, desc[UR6][R14.64] ;  /* 0x000000060e0e7981 */ /* 0x000ee4000c1e9900 */
[C---:B------:R-:W-:Y:S02]  /*07b0*/  IMAD.WIDE R18, R5.reuse, 0x4, R16 ;  /* 0x0000000405127825 */ /* 0x040fe400078e0210 */
[----:B------:R-:W4:Y:S02]  /*07c0*/  LDG.E.CONSTANT R16, desc[UR6][R16.64] ;  /* 0x0000000610107981 */ /* 0x000f24000c1e9900 */
[C---:B------:R-:W-:Y:S02]  /*07d0*/  IMAD.WIDE R22, R5.reuse, 0x4, R18 ;  /* 0x0000000405167825 */ /* 0x040fe400078e0212 */
[----:B------:R-:W4:Y:S02]  /*07e0*/  LDG.E.CONSTANT R18, desc[UR6][R18.64] ;  /* 0x0000000612127981 */ /* 0x000f24000c1e9900 */
[----:B------:R-:W-:-:S02]  /*07f0*/  IMAD.WIDE R26, R5, 0x4, R22 ;  /* 0x00000004051a7825 */ /* 0x000fc400078e0216 */
[----:B------:R-:W5:Y:S04]  /*0800*/  LDG.E.CONSTANT R22, desc[UR6][R22.64] ;  /* 0x0000000616167981 */ /* 0x000f68000c1e9900 */
[----:B------:R-:W5:Y:S01]  /*0810*/  LDG.E.CONSTANT R26, desc[UR6][R26.64] ;  /* 0x000000061a1a7981 */ /* 0x000f62000c1e9900 */
[----:B------:R-:W-:Y:S01]  /*0820*/  VIADD R7, R7, 0x8 ;  /* 0x0000000807077836 */ /* 0x000fe20000000000 */
[----:B--2---:R-:W-:-:S04]  /*0830*/  IADD3 R11, PT, PT, R20, R24, R11 ;  /* 0x00000018140b7210 */ /* 0x004fc80007ffe00b */
[----:B---3--:R-:W-:-:S04]  /*0840*/  IADD3 R11, PT, PT, R14, R12, R11 ;  /* 0x0000000c0e0b7210 */ /* 0x008fc80007ffe00b */
[----:B----4-:R-:W-:-:S04]  /*0850*/  IADD3 R11, PT, PT, R18, R16, R11 ;  /* 0x00000010120b7210 */ /* 0x010fc80007ffe00b */
[----:B-----5:R-:W-:-:S07]  /*0860*/  IADD3 R11, PT, PT, R26, R22, R11 ;  /* 0x000000161a0b7210 */ /* 0x020fce0007ffe00b */
.L_x_55:
[----:B------:R-:W-:Y:S05]  /*0870*/  BSYNC.RECONVERGENT B1 ;  /* 0x0000000000017941 */ /* 0x000fea0003800200 */
.L_x_54:
        /* <DEDUP_REMOVED lines=13> */
[----:B------:R-:W-:Y:S02]  /*0950*/  IMAD.WIDE R18, R5, 0x4, R16 ;  /* 0x0000000405127825 */ /* 0x000fe400078e0210 */
[----:B------:R-:W3:Y:S04]  /*0960*/  LDG.E.CONSTANT R16, desc[UR6][R16.64] ;  /* 0x0000000610107981 */ /* 0x000ee8000c1e9900 */
[----:B------:R-:W3:Y:S01]  /*0970*/  LDG.E.CONSTANT R18, desc[UR6][R18.64] ;  /* 0x0000000612127981 */ /* 0x000ee2000c1e9900 */
[----:B------:R-:W-:-:S02]  /*0980*/  IADD3 R7, PT, PT, R7, 0x4, RZ ;  /* 0x0000000407077810 */ /* 0x000fc40007ffe0ff */
[----:B--2---:R-:W-:-:S04]  /*0990*/  IADD3 R11, PT, PT, R14, R12, R11 ;  /* 0x0000000c0e0b7210 */ /* 0x004fc80007ffe00b */
[----:B---3--:R-:W-:-:S07]  /*09a0*/  IADD3 R11, PT, PT, R18, R16, R11 ;  /* 0x00000010120b7210 */ /* 0x008fce0007ffe00b */
.L_x_57:
[----:B------:R-:W-:Y:S05]  /*09b0*/  BSYNC.RECONVERGENT B1 ;  /* 0x0000000000017941 */ /* 0x000fea0003800200 */
.L_x_56:
[----:B------:R-:W-:Y:S05]  /*09c0*/  @!P1 BRA `(.L_x_50) ;  /* 0x0000000000389947 */ /* 0x000fea0003800000 */
[----:B------:R-:W0:Y:S01]  /*09d0*/  LDC.64 R12, c[0x0][0x380] ;  /* 0x0000e000ff0c7b82 */ /* 0x000e220000000a00 */
[----:B------:R-:W-:-:S04]  /*09e0*/  IMAD R7, R7, R5, R6 ;  /* 0x0000000507077224 */ /* 0x000fc800078e0206 */
[----:B0-----:R-:W-:-:S05]  /*09f0*/  IMAD.WIDE R12, R7, 0x4, R12 ;  /* 0x00000004070c7825 */ /* 0x001fca00078e020c */
[----:B------:R-:W2:Y:S01]  /*0a00*/  LDG.E.CONSTANT R4, desc[UR6][R12.64] ;  /* 0x000000060c047981 */ /* 0x000ea2000c1e9900 */
[----:B------:R-:W-:Y:S02]  /*0a10*/  ISETP.NE.AND P0, PT, R8, 0x1, PT ;  /* 0x000000010800780c */ /* 0x000fe40003f05270 */
[----:B--2---:R-:W-:-:S11]  /*0a20*/  IADD3 R11, PT, PT, R11, R4, RZ ;  /* 0x000000040b0b7210 */ /* 0x004fd60007ffe0ff */
[----:B------:R-:W-:Y:S05]  /*0a30*/  @!P0 BRA `(.L_x_50) ;  /* 0x00000000001c8947 */ /* 0x000fea0003800000 */
[----:B------:R-:W-:Y:S01]  /*0a40*/  ISETP.NE.AND P0, PT, R8, 0x2, PT ;  /* 0x000000020800780c */ /* 0x000fe20003f05270 */
[----:B------:R-:W-:-:S12]  /*0a50*/  IMAD.WIDE R12, R5, 0x4, R12 ;  /* 0x00000004050c7825 */ /* 0x000fd800078e020c */
[----:B------:R-:W-:Y:S02]  /*0a60*/  @P0 IMAD.WIDE R8, R5, 0x4, R12 ;  /* 0x0000000405080825 */ /* 0x000fe400078e020c */
[----:B------:R-:W2:Y:S04]  /*0a70*/  LDG.E.CONSTANT R12, desc[UR6][R12.64] ;  /* 0x000000060c0c7981 */ /* 0x000ea8000c1e9900 */
[----:B------:R-:W3:Y:S01]  /*0a80*/  @P0 LDG.E.CONSTANT R8, desc[UR6][R8.64] ;  /* 0x0000000608080981 */ /* 0x000ee2000c1e9900 */
[----:B--2---:R-:W-:-:S05]  /*0a90*/  IMAD.IADD R11, R11, 0x1, R12 ;  /* 0x000000010b0b7824 */ /* 0x004fca00078e020c */
[----:B---3--:R-:W-:-:S07]  /*0aa0*/  @P0 IADD3 R11, PT, PT, R11, R8, RZ ;  /* 0x000000080b0b0210 */ /* 0x008fce0007ffe0ff */
.L_x_50:
[----:B------:R-:W-:Y:S05]  /*0ab0*/  BSYNC.RECONVERGENT B0 ;  /* 0x0000000000007941 */ /* 0x000fea0003800200 */
.L_x_49:
[----:B------:R-:W0:Y:S01]  /*0ac0*/  LDC.64 R8, c[0x0][0x398] ;  /* 0x0000e600ff087b82 */ /* 0x000e220000000a00 */
[----:B------:R-:W-:Y:S01]  /*0ad0*/  IMAD R5, R2, R5, R6 ;  /* 0x0000000502057224 */ /* 0x000fe200078e0206 */
[----:B------:R-:W-:-:S04]  /*0ae0*/  IADD3 R0, PT, PT, R3, R0, RZ ;  /* 0x0000000003007210 */ /* 0x000fc80007ffe0ff */
[----:B------:R-:W-:Y:S01]  /*0af0*/  ISETP.GE.AND P0, PT, R0, UR4, PT ;  /* 0x0000000400007c0c */ /* 0x000fe2000bf06270 */
[----:B0-----:R-:W-:-:S05]  /*0b00*/  IMAD.WIDE R4, R5, 0x4, R8 ;  /* 0x0000000405047825 */ /* 0x001fca00078e0208 */
[----:B------:R0:W-:Y:S07]  /*0b10*/  STG.E desc[UR6][R4.64], R11 ;  /* 0x0000000b04007986 */ /* 0x0001ee000c101906 */
[----:B------:R-:W-:Y:S05]  /*0b20*/  @!P0 BRA `(.L_x_58) ;  /* 0xfffffff400688947 */ /* 0x000fea000383ffff */
[----:B------:R-:W-:Y:S05]  /*0b30*/  EXIT ;  /* 0x000000000000794d */ /* 0x000fea0003800000 */
.L_x_59:
        /* <DEDUP_REMOVED lines=12> */
.L_x_151:


//--------------------- .text._Z29count_single_item_i_candidateiPiS_S_S_S_S_S_S_S_S_S_S_S_S_S_S_S_PbS_S_S_ --------------------------
	.section	.text._Z29count_single_item_i_candidateiPiS_S_S_S_S_S_S_S_S_S_S_S_S_S_S_S_PbS_S_S_,"ax",@progbits
	.align	128
        .global         _Z29count_single_item_i_candidateiPiS_S_S_S_S_S_S_S_S_S_S_S_S_S_S_S_PbS_S_S_
        .type           _Z29count_single_item_i_candidateiPiS_S_S_S_S_S_S_S_S_S_S_S_S_S_S_S_PbS_S_S_,@function
        .size           _Z29count_single_item_i_candidateiPiS_S_S_S_S_S_S_S_S_S_S_S_S_S_S_S_PbS_S_S_,(.L_x_152 - _Z29count_single_item_i_candidateiPiS_S_S_S_S_S_S_S_S_S_S_S_S_S_S_S_PbS_S_S_)
        .other          _Z29count_single_item_i_candidateiPiS_S_S_S_S_S_S_S_S_S_S_S_S_S_S_S_PbS_S_S_,@"STO_CUDA_ENTRY STV_DEFAULT"
_Z29count_single_item_i_candidateiPiS_S_S_S_S_S_S_S_S_S_S_S_S_S_S_S_PbS_S_S_:
.text._Z29count_single_item_i_candidateiPiS_S_S_S_S_S_S_S_S_S_S_S_S_S_S_S_PbS_S_S_:
[----:B------:R-:W-:Y:S01]  /*0000*/  LDC R1, c[0x0][0x37c] ;  /* 0x0000df00ff017b82 */ /* 0x000fe20000000800 */
[----:B------:R-:W0:Y:S07]  /*0010*/  S2R R13, SR_CTAID.X ;  /* 0x00000000000d7919 */ /* 0x000e2e0000002500 */
[----:B------:R-:W0:Y:S01]  /*0020*/  LDC.64 R4, c[0x0][0x388] ;  /* 0x0000e200ff047b82 */ /* 0x000e220000000a00 */
[----:B------:R-:W1:Y:S07]  /*0030*/  LDCU.64 UR4, c[0x0][0x358] ;  /* 0x00006b00ff0477ac */ /* 0x000e6e0008000a00 */
[----:B------:R-:W2:Y:S08]  /*0040*/  LDC.64 R6, c[0x0][0x390] ;  /* 0x0000e400ff067b82 */ /* 0x000eb00000000a00 */
[----:B------:R-:W3:Y:S08]  /*0050*/  LDC.64 R8, c[0x0][0x3c8] ;  /* 0x0000f200ff087b82 */ /* 0x000ef00000000a00 */
[----:B------:R-:W4:Y:S01]  /*0060*/  LDC.64 R10, c[0x0][0x3c0] ;  /* 0x0000f000ff0a7b82 */ /* 0x000f220000000a00 */
[----:B0-----:R-:W-:-:S05]  /*0070*/  IMAD.WIDE.U32 R4, R13, 0x4, R4 ;  /* 0x000000040d047825 */ /* 0x001fca00078e0004 */
[----:B-1----:R0:W3:Y:S01]  /*0080*/  LDG.E.CONSTANT R12, desc[UR4][R4.64] ;  /* 0x00000004040c7981 */ /* 0x0020e2000c1e9900 */
[----:B--2---:R-:W-:-:S05]  /*0090*/  IMAD.WIDE.U32 R6, R13, 0x4, R6 ;  /* 0x000000040d067825 */ /* 0x004fca00078e0006 */
[----:B------:R-:W2:Y:S01]  /*00a0*/  LDG.E.CONSTANT R2, desc[UR4][R6.64] ;  /* 0x0000000406027981 */ /* 0x000ea2000c1e9900 */
[----:B0-----:R-:W0:Y:S01]  /*00b0*/  LDC.64 R4, c[0x0][0x3f0] ;  /* 0x0000fc00ff047b82 */ /* 0x001e220000000a00 */
[----:B---3--:R-:W-:-:S06]  /*00c0*/  IMAD.WIDE R8, R12, 0x4, R8 ;  /* 0x000000040c087825 */ /* 0x008fcc00078e0208 */
[----:B------:R-:W3:Y:S01]  /*00d0*/  LDG.E.CONSTANT R9, desc[UR4][R8.64] ;  /* 0x0000000408097981 */ /* 0x000ee2000c1e9900 */
[----:B--2---:R-:W-:Y:S01]  /*00e0*/  IADD3 R2, PT, PT, -R2, R13, RZ ;  /* 0x0000000d02027210 */ /* 0x004fe20007ffe1ff */
[----:B0-----:R-:W-:Y:S01]  /*00f0*/  IMAD.WIDE R4, R12, 0x4, R4 ;  /* 0x000000040c047825 */ /* 0x001fe200078e0204 */
[----:B------:R-:W0:Y:S02]  /*0100*/  S2R R17, SR_TID.X ;  /* 0x0000000000117919 */ /* 0x000e240000002100 */
[----:B---3--:R-:W-:-:S05]  /*0110*/  IADD3 R3, PT, PT, R2, R9, RZ ;  /* 0x0000000902037210 */ /* 0x008fca0007ffe0ff */
[----:B----4-:R-:W-:Y:S02]  /*0120*/  IMAD.WIDE R10, R3, 0x4, R10 ;  /* 0x00000004030a7825 */ /* 0x010fe400078e020a */
[----:B------:R1:W5:Y:S04]  /*0130*/  LDG.E.CONSTANT R3, desc[UR4][R4.64] ;  /* 0x0000000404037981 */ /* 0x000368000c1e9900 */
[----:B------:R-:W0:Y:S02]  /*0140*/  LDG.E.CONSTANT R0, desc[UR4][R10.64] ;  /* 0x000000040a007981 */ /* 0x000e24000c1e9900 */
[----:B0-----:R-:W-:-:S13]  /*0150*/  ISETP.GE.AND P0, PT, R17, R0, PT ;  /* 0x000000001100720c */ /* 0x001fda0003f06270 */
[----:B-1----:R-:W-:Y:S05]  /*0160*/  @P0 EXIT ;  /* 0x000000000000094d */ /* 0x002fea0003800000 */
[----:B------:R-:W0:Y:S01]  /*0170*/  LDC.64 R6, c[0x0][0x3d8] ;  /* 0x0000f600ff067b82 */ /* 0x000e220000000a00 */
[----:B-----5:R-:W-:Y:S01]  /*0180*/  IADD3 R3, PT, PT, R2, R3, RZ ;  /* 0x0000000302037210 */ /* 0x020fe20007ffe0ff */
[----:B------:R-:W1:Y:S06]  /*0190*/  LDCU.64 UR8, c[0x0][0x410] ;  /* 0x00008200ff0877ac */ /* 0x000e6c0008000a00 */
[----:B------:R-:W2:Y:S08]  /*01a0*/  LDC.64 R4, c[0x0][0x3e8] ;  /* 0x0000fa00ff047b82 */ /* 0x000eb00000000a00 */
[----:B------:R-:W3:Y:S08]  /*01b0*/  LDC.64 R10, c[0x0][0x3a8] ;  /* 0x0000ea00ff0a7b82 */ /* 0x000ef00000000a00 */
[----:B------:R-:W4:Y:S01]  /*01c0*/  LDC.64 R18, c[0x0][0x3b0] ;  /* 0x0000ec00ff127b82 */ /* 0x000f220000000a00 */
[----:B0-----:R-:W-:-:S07]  /*01d0*/  IMAD.WIDE R6, R12, 0x4, R6 ;  /* 0x000000040c067825 */ /* 0x001fce00078e0206 */
[----:B------:R-:W0:Y:S01]  /*01e0*/  LDC.64 R8, c[0x0][0x3e0] ;  /* 0x0000f800ff087b82 */ /* 0x000e220000000a00 */
[----:B--2---:R-:W-:Y:S01]  /*01f0*/  IMAD.WIDE R4, R3, 0x4, R4 ;  /* 0x0000000403047825 */ /* 0x004fe200078e0204 */
[----:B------:R-:W2:Y:S01]  /*0200*/  LDG.E.CONSTANT R7, desc[UR4][R6.64] ;  /* 0x0000000406077981 */ /* 0x000ea2000c1e9900 */
[----:B------:R-:W0:Y:S04]  /*0210*/  LDCU UR6, c[0x0][0x360] ;  /* 0x00006c00ff0677ac */ /* 0x000e280008000800 */
[----:B------:R-:W3:Y:S01]  /*0220*/  LDG.E.CONSTANT R5, desc[UR4][R4.64] ;  /* 0x0000000404057981 */ /* 0x000ee2000c1e9900 */
[----:B------:R-:W0:Y:S01]  /*0230*/  LDCU UR7, c[0x0][0x380] ;  /* 0x00007000ff0777ac */ /* 0x000e220008000800 */
[----:B--2---:R-:W-:Y:S02]  /*0240*/  IADD3 R3, PT, PT, R2, R7, RZ ;  /* 0x0000000702037210 */ /* 0x004fe40007ffe0ff */
[----:B------:R-:W2:Y:S01]  /*0250*/  LDC.64 R6, c[0x0][0x408] ;  /* 0x00010200ff067b82 */ /* 0x000ea20000000a00 */
[----:B---3--:R-:W-:-:S04]  /*0260*/  IMAD.WIDE R10, R5, 0x4, R10 ;  /* 0x00000004050a7825 */ /* 0x008fc800078e020a */
[----:B----4-:R-:W-:Y:S01]  /*0270*/  IMAD.WIDE R18, R5, 0x4, R18 ;  /* 0x0000000405127825 */ /* 0x010fe200078e0212 */
[----:B------:R3:W5:Y:S02]  /*0280*/  LDG.E.CONSTANT R14, desc[UR4][R10.64] ;  /* 0x000000040a0e7981 */ /* 0x000764000c1e9900 */
[----:B------:R-:W4:Y:S01]  /*0290*/  LDC.64 R4, c[0x0][0x400] ;  /* 0x00010000ff047b82 */ /* 0x000f220000000a00 */
[----:B0-----:R-:W-:Y:S01]  /*02a0*/  IMAD.WIDE R8, R3, 0x4, R8 ;  /* 0x0000000403087825 */ /* 0x001fe200078e0208 */
[----:B------:R3:W5:Y:S04]  /*02b0*/  LDG.E.CONSTANT R15, desc[UR4][R18.64] ;  /* 0x00000004120f7981 */ /* 0x000768000c1e9900 */
[----:B------:R3:W5:Y:S01]  /*02c0*/  LDG.E.CONSTANT R16, desc[UR4][R8.64] ;  /* 0x0000000408107981 */ /* 0x000762000c1e9900 */
[----:B-1----:R-:W-:-:S04]  /*02d0*/  IADD3 R2, P0, PT, R13, UR8, RZ ;  /* 0x000000080d027c10 */ /* 0x002fc8000ff1e0ff */
[----:B------:R-:W-:Y:S01]  /*02e0*/  IADD3.X R3, PT, PT, RZ, UR9, RZ, P0, !PT ;  /* 0x00000009ff037c10 */ /* 0x000fe200087fe4ff */
[----:B--2---:R-:W-:-:S04]  /*02f0*/  IMAD.WIDE.U32 R6, R13, 0x4, R6 ;  /* 0x000000040d067825 */ /* 0x004fc800078e0006 */
[----:B---34-:R-:W-:-:S07]  /*0300*/  IMAD.WIDE.U32 R4, R13, 0x4, R4 ;  /* 0x000000040d047825 */ /* 0x018fce00078e0004 */
.L_x_65:
[----:B01----:R-:W0:Y:S01]  /*0310*/  LDC.64 R8, c[0x0][0x3d0] ;  /* 0x0000f400ff087b82 */ /* 0x003e220000000a00 */
[----:B-----5:R-:W-:-:S05]  /*0320*/  IADD3 R11, PT, PT, R16, R17, RZ ;  /* 0x00000011100b7210 */ /* 0x020fca0007ffe0ff */
[----:B0-----:R-:W-:Y:S02]  /*0330*/  IMAD.WIDE R8, R11, 0x4, R8 ;  /* 0x000000040b087825 */ /* 0x001fe400078e0208 */
[----:B------:R-:W0:Y:S04]  /*0340*/  LDC.64 R10, c[0x0][0x3a0] ;  /* 0x0000e800ff0a7b82 */ /* 0x000e280000000a00 */
[----:B------:R-:W2:Y:S01]  /*0350*/  LDG.E.CONSTANT R9, desc[UR4][R8.64] ;  /* 0x0000000408097981 */ /* 0x000ea2000c1e9900 */
[----:B------:R-:W-:Y:S01]  /*0360*/  IADD3 R17, PT, PT, R17, UR6, RZ ;  /* 0x0000000611117c10 */ /* 0x000fe2000fffe0ff */
[----:B------:R-:W-:Y:S03]  /*0370*/  BSSY.RECONVERGENT B0, `(.L_x_60) ;  /* 0x000002f000007945 */ /* 0x000fe60003800200 */
[----:B------:R-:W-:-:S02]  /*0380*/  ISETP.GE.AND P0, PT, R17, R0, PT ;  /* 0x000000001100720c */ /* 0x000fc40003f06270 */
[----:B--2---:R-:W-:Y:S02]  /*0390*/  IADD3 R20, PT, PT, R9, 0x1, RZ ;  /* 0x0000000109147810 */ /* 0x004fe40007ffe0ff */
[----:B------:R-:W-:Y:S02]  /*03a0*/  IADD3 R19, PT, PT, R14, R9, RZ ;  /* 0x000000090e137210 */ /* 0x000fe40007ffe0ff */
[----:B------:R-:W-:-:S03]  /*03b0*/  ISETP.GE.AND P1, PT, R20, R15, PT ;  /* 0x0000000f1400720c */ /* 0x000fc60003f26270 */
[----:B0-----:R-:W-:-:S10]  /*03c0*/  IMAD.WIDE R10, R19, 0x4, R10 ;  /* 0x00000004130a7825 */ /* 0x001fd400078e020a */
[----:B------:R-:W-:Y:S05]  /*03d0*/  @P1 BRA `(.L_x_61) ;  /* 0x0000000000a01947 */ /* 0x000fea0003800000 */
[----:B------:R0:W5:Y:S01]  /*03e0*/  LDG.E.CONSTANT R18, desc[UR4][R10.64] ;  /* 0x000000040a127981 */ /* 0x000162000c1e9900 */
[----:B------:R-:W-:-:S07]  /*03f0*/  MOV R19, R20 ;  /* 0x0000001400137202 */ /* 0x000fce0000000f00 */
.L_x_64:
[----:B-1----:R-:W1:Y:S01]  /*0400*/  LDC.64 R8, c[0x0][0x3a0] ;  /* 0x0000e800ff087b82 */ /* 0x002e620000000a00 */
[----:B0-----:R-:W-:-:S05]  /*0410*/  IADD3 R21, PT, PT, R14, R19, RZ ;  /* 0x000000130e157210 */ /* 0x001fca0007ffe0ff */
[----:B-1----:R-:W-:-:S06]  /*0420*/  IMAD.WIDE R8, R21, 0x4, R8 ;  /* 0x0000000415087825 */ /* 0x002fcc00078e0208 */
[----:B------:R-:W2:Y:S02]  /*0430*/  LDG.E.CONSTANT R9, desc[UR4][R8.64] ;  /* 0x0000000408097981 */ /* 0x000ea4000c1e9900 */
[----:B--2--5:R-:W-:-:S13]  /*0440*/  ISETP.NE.AND P1, PT, R18, R9, PT ;  /* 0x000000091200720c */ /* 0x024fda0003f25270 */
[----:B------:R-:W-:Y:S05]  /*0450*/  @P1 BRA `(.L_x_61) ;  /* 0x0000000000801947 */ /* 0x000fea0003800000 */
[----:B0-----:R-:W0:Y:S01]  /*0460*/  LDC.64 R10, c[0x0][0x398] ;  /* 0x0000e600ff0a7b82 */ /* 0x001e220000000a00 */
[----:B------:R-:W2:Y:S07]  /*0470*/  LDG.E.U8.CONSTANT R22, desc[UR4][R2.64] ;  /* 0x0000000402167981 */ /* 0x000eae000c1e9100 */
[----:B------:R-:W1:Y:S01]  /*0480*/  LDC.64 R8, c[0x0][0x3f8] ;  /* 0x0000fe00ff087b82 */ /* 0x000e620000000a00 */
[----:B0-----:R-:W-:-:S05]  /*0490*/  IMAD.WIDE R10, R21, 0x4, R10 ;  /* 0x00000004150a7825 */ /* 0x001fca00078e020a */
[----:B------:R-:W3:Y:S01]  /*04a0*/  LDG.E.CONSTANT R20, desc[UR4][R10.64] ;  /* 0x000000040a147981 */ /* 0x000ee2000c1e9900 */
[----:B------:R-:W-:Y:S01]  /*04b0*/  HFMA2 R25, -RZ, RZ, 0, 5.9604644775390625e-08 ;  /* 0x00000001ff197431 */ /* 0x000fe200000001ff */
[----:B--2---:R-:W-:Y:S01]  /*04c0*/  ISETP.NE.AND P1, PT, R22, RZ, PT ;  /* 0x000000ff1600720c */ /* 0x004fe20003f25270 */
[----:B---3--:R-:W-:-:S04]  /*04d0*/  IMAD R23, R12, UR7, R20 ;  /* 0x000000070c177c24 */ /* 0x008fc8000f8e0214 */
[----:B-1----:R-:W-:-:S05]  /*04e0*/  IMAD.WIDE R8, R23, 0x4, R8 ;  /* 0x0000000417087825 */ /* 0x002fca00078e0208 */
[----:B------:R0:W-:Y:S03]  /*04f0*/  REDG.E.OR.STRONG.GPU desc[UR4][R8.64], R25 ;  /* 0x000000190800798e */ /* 0x0001e6000f12e104 */
[----:B------:R-:W-:Y:S05]  /*0500*/  @!P1 BRA `(.L_x_62) ;  /* 0x0000000000349947 */ /* 0x000fea0003800000 */
[----:B------:R-:W1:Y:S01]  /*0510*/  LDC.64 R10, c[0x0][0x418] ;  /* 0x00010600ff0a7b82 */ /* 0x000e620000000a00 */
[----:B------:R-:W2:Y:S07]  /*0520*/  LDG.E.CONSTANT R24, desc[UR4][R4.64] ;  /* 0x0000000404187981 */ /* 0x000eae000c1e9900 */
[----:B0-----:R-:W0:Y:S08]  /*0530*/  LDC.64 R8, c[0x0][0x420] ;  /* 0x00010800ff087b82 */ /* 0x001e300000000a00 */
[----:B------:R-:W3:Y:S01]  /*0540*/  LDC.64 R22, c[0x0][0x428] ;  /* 0x00010a00ff167b82 */ /* 0x000ee20000000a00 */
[----:B-1----:R-:W-:-:S06]  /*0550*/  IMAD.WIDE R10, R21, 0x4, R10 ;  /* 0x00000004150a7825 */ /* 0x002fcc00078e020a */
[----:B------:R-:W2:Y:S01]  /*0560*/  LDG.E.CONSTANT R11, desc[UR4][R10.64] ;  /* 0x000000040a0b7981 */ /* 0x000ea2000c1e9900 */
[----:B0-----:R-:W-:-:S06]  /*0570*/  IMAD.WIDE R8, R21, 0x4, R8 ;  /* 0x0000000415087825 */ /* 0x001fcc00078e0208 */
[----:B------:R-:W2:Y:S01]  /*0580*/  LDG.E.CONSTANT R8, desc[UR4][R8.64] ;  /* 0x0000000408087981 */ /* 0x000ea2000c1e9900 */
[----:B------:R-:W-:-:S04]  /*0590*/  IMAD R21, R13, UR7, R20 ;  /* 0x000000070d157c24 */ /* 0x000fc8000f8e0214 */
[----:B---3--:R-:W-:Y:S01]  /*05a0*/  IMAD.WIDE.U32 R22, R21, 0x4, R22 ;  /* 0x0000000415167825 */ /* 0x008fe200078e0016 */
[----:B--2---:R-:W-:-:S05]  /*05b0*/  IADD3 R21, PT, PT, R8, R11, R24 ;  /* 0x0000000b08157210 */ /* 0x004fca0007ffe018 */
[----:B------:R0:W-:Y:S01]  /*05c0*/  REDG.E.MAX.S32.STRONG.GPU desc[UR4][R22.64], R21 ;  /* 0x000000151600798e */ /* 0x0001e2000d12e304 */
[----:B------:R-:W-:Y:S05]  /*05d0*/  BRA `(.L_x_63) ;  /* 0x0000000000147947 */ /* 0x000fea0003800000 */
.L_x_62:
[----:B------:R-:W2:Y:S01]  /*05e0*/  LDG.E.CONSTANT R11, desc[UR4][R6.64] ;  /* 0x00000004060b7981 */ /* 0x000ea2000c1e9900 */
[----:B0-----:R-:W0:Y:S01]  /*05f0*/  LDC.64 R8, c[0x0][0x428] ;  /* 0x00010a00ff087b82 */ /* 0x001e220000000a00 */
[----:B------:R-:W-:-:S04]  /*0600*/  IMAD R21, R13, UR7, R20 ;  /* 0x000000070d157c24 */ /* 0x000fc8000f8e0214 */
[----:B0-----:R-:W-:-:S05]  /*0610*/  IMAD.WIDE.U32 R8, R21, 0x4, R8 ;  /* 0x0000000415087825 */ /* 0x001fca00078e0008 */
[----:B--2---:R1:W-:Y:S02]  /*0620*/  STG.E desc[UR4][R8.64], R11 ;  /* 0x0000000b08007986 */ /* 0x0043e4000c101904 */
.L_x_63:
[----:B------:R-:W-:-:S04]  /*0630*/  IADD3 R19, PT, PT, R19, 0x1, RZ ;  /* 0x0000000113137810 */ /* 0x000fc80007ffe0ff */
[----:B------:R-:W-:-:S13]  /*0640*/  ISETP.GE.AND P1, PT, R19, R15, PT ;  /* 0x0000000f1300720c */ /* 0x000fda0003f26270 */
[----:B------:R-:W-:Y:S05]  /*0650*/  @!P1 BRA `(.L_x_64) ;  /* 0xfffffffc00689947 */ /* 0x000fea000383ffff */
.L_x_61:
[----:B------:R-:W-:Y:S05]  /*0660*/  BSYNC.RECONVERGENT B0 ;  /* 0x0000000000007941 */ /* 0x000fea0003800200 */
.L_x_60:
[----:B------:R-:W-:Y:S05]  /*0670*/  @!P0 BRA `(.L_x_65) ;  /* 0xfffffffc00248947 */ /* 0x000fea000383ffff */
[----:B------:R-:W-:Y:S05]  /*0680*/  EXIT ;  /* 0x000000000000794d */ /* 0x000fea0003800000 */
.L_x_66:
        /* <DEDUP_REMOVED lines=15> */
.L_x_152:


//--------------------- .text._Z29count_single_item_s_candidateiPiS_S_S_S_S_S_S_S_S_S_S_S_S_S_PbS_S_S_S_S_ --------------------------
	.section	.text._Z29count_single_item_s_candidateiPiS_S_S_S_S_S_S_S_S_S_S_S_S_S_PbS_S_S_S_S_,"ax",@progbits
	.align	128
        .global         _Z29count_single_item_s_candidateiPiS_S_S_S_S_S_S_S_S_S_S_S_S_S_PbS_S_S_S_S_
        .type           _Z29count_single_item_s_candidateiPiS_S_S_S_S_S_S_S_S_S_S_S_S_S_PbS_S_S_S_S_,@function
        .size           _Z29count_single_item_s_candidateiPiS_S_S_S_S_S_S_S_S_S_S_S_S_S_PbS_S_S_S_S_,(.L_x_153 - _Z29count_single_item_s_candidateiPiS_S_S_S_S_S_S_S_S_S_S_S_S_S_PbS_S_S_S_S_)
        .other          _Z29count_single_item_s_candidateiPiS_S_S_S_S_S_S_S_S_S_S_S_S_S_PbS_S_S_S_S_,@"STO_CUDA_ENTRY STV_DEFAULT"
_Z29count_single_item_s_candidateiPiS_S_S_S_S_S_S_S_S_S_S_S_S_S_PbS_S_S_S_S_:
.text._Z29count_single_item_s_candidateiPiS_S_S_S_S_S_S_S_S_S_S_S_S_S_PbS_S_S_S_S_:
[----:B------:R-:W0:Y:S01]  /*0000*/  LDC R1, c[0x0][0x37c] ;  /* 0x0000df00ff017b82 */ /* 0x000e220000000800 */
[----:B------:R-:W1:Y:S07]  /*0010*/  S2R R4, SR_CTAID.X ;  /* 0x0000000000047919 */ /* 0x000e6e0000002500 */
[----:B------:R-:W1:Y:S01]  /*0020*/  LDC.64 R20, c[0x0][0x388] ;  /* 0x0000e200ff147b82 */ /* 0x000e620000000a00 */
[----:B------:R-:W2:Y:S01]  /*0030*/  LDCU.64 UR6, c[0x0][0x358] ;  /* 0x00006b00ff0677ac */ /* 0x000ea20008000a00 */
[----:B0-----:R-:W-:-:S06]  /*0040*/  IADD3 R1, PT, PT, R1, -0x8, RZ ;  /* 0xfffffff801017810 */ /* 0x001fcc0007ffe0ff */
[----:B------:R-:W0:Y:S08]  /*0050*/  LDC.64 R2, c[0x0][0x390] ;  /* 0x0000e400ff027b82 */ /* 0x000e300000000a00 */
[----:B------:R-:W3:Y:S08]  /*0060*/  LDC.64 R6, c[0x0][0x3b0] ;  /* 0x0000ec00ff067b82 */ /* 0x000ef00000000a00 */
[----:B------:R-:W4:Y:S01]  /*0070*/  LDC.64 R8, c[0x0][0x3a8] ;  /* 0x0000ea00ff087b82 */ /* 0x000f220000000a00 */
[----:B-1----:R-:W-:-:S07]  /*0080*/  IMAD.WIDE.U32 R20, R4, 0x4, R20 ;  /* 0x0000000404147825 */ /* 0x002fce00078e0014 */
[----:B------:R-:W1:Y:S01]  /*0090*/  LDC.64 R10, c[0x0][0x3b8] ;  /* 0x0000ee00ff0a7b82 */ /* 0x000e620000000a00 */
[----:B--2---:R-:W3:Y:S01]  /*00a0*/  LDG.E.CONSTANT R20, desc[UR6][R20.64] ;  /* 0x0000000614147981 */ /* 0x004ee2000c1e9900 */
[----:B0-----:R-:W-:-:S06]  /*00b0*/  IMAD.WIDE.U32 R2, R4, 0x4, R2 ;  /* 0x0000000404027825 */ /* 0x001fcc00078e0002 */
[----:B------:R-:W2:Y:S01]  /*00c0*/  LDG.E.CONSTANT R3, desc[UR6][R2.64] ;  /* 0x0000000602037981 */ /* 0x000ea2000c1e9900 */
[----:B---3--:R-:W-:-:S06]  /*00d0*/  IMAD.WIDE R6, R20, 0x4, R6 ;  /* 0x0000000414067825 */ /* 0x008fcc00078e0206 */
[----:B------:R-:W2:Y:S02]  /*00e0*/  LDG.E.CONSTANT R6, desc[UR6][R6.64] ;  /* 0x0000000606067981 */ /* 0x000ea4000c1e9900 */
[----:B--2---:R-:W-:Y:S01]  /*00f0*/  IADD3 R5, PT, PT, R6, R4, -R3 ;  /* 0x0000000406057210 */ /* 0x004fe20007ffe803 */
[----:B------:R-:W0:Y:S01]  /*0100*/  S2R R0, SR_TID.X ;  /* 0x0000000000007919 */ /* 0x000e220000002100 */
[----:B------:R-:W2:Y:S01]  /*0110*/  LDCU UR4, c[0x0][0x2f8] ;  /* 0x00005f00ff0477ac */ /* 0x000ea20008000800 */
[----:B------:R-:W3:Y:S02]  /*0120*/  LDC.64 R2, c[0x0][0x3e0] ;  /* 0x0000f800ff027b82 */ /* 0x000ee40000000a00 */
[----:B----4-:R-:W-:-:S06]  /*0130*/  IMAD.WIDE R8, R5, 0x4, R8 ;  /* 0x0000000405087825 */ /* 0x010fcc00078e0208 */
[----:B------:R-:W1:Y:S01]  /*0140*/  LDG.E.CONSTANT R8, desc[UR6][R8.64] ;  /* 0x0000000608087981 */ /* 0x000e62000c1e9900 */
[----:B------:R-:W4:Y:S01]  /*0150*/  LDCU UR5, c[0x0][0x2fc] ;  /* 0x00005f80ff0577ac */ /* 0x000f220008000800 */
[----:B------:R-:W-:Y:S01]  /*0160*/  BSSY.RECONVERGENT B0, `(.L_x_67) ;  /* 0x0000024000007945 */ /* 0x000fe20003800200 */
[----:B-1----:R-:W-:-:S05]  /*0170*/  IMAD.WIDE R10, R8, 0x4, R10 ;  /* 0x00000004080a7825 */ /* 0x002fca00078e020a */
[----:B------:R1:W5:Y:S01]  /*0180*/  LDG.E.CONSTANT R21, desc[UR6][R10.64] ;  /* 0x000000060a157981 */ /* 0x000362000c1e9900 */
[----:B0-----:R-:W-:Y:S02]  /*0190*/  ISETP.NE.AND P0, PT, R0, RZ, PT ;  /* 0x000000ff0000720c */ /* 0x001fe40003f05270 */
[----:B--2---:R-:W-:Y:S01]  /*01a0*/  IADD3 R6, P1, PT, R1, UR4, RZ ;  /* 0x0000000401067c10 */ /* 0x004fe2000ff3e0ff */
[----:B---3--:R-:W-:-:S03]  /*01b0*/  IMAD.WIDE R2, R8, 0x4, R2 ;  /* 0x0000000408027825 */ /* 0x008fc600078e0202 */
[----:B----4-:R-:W-:-:S07]  /*01c0*/  IADD3.X R7, PT, PT, RZ, UR5, RZ, P1, !PT ;  /* 0x00000005ff077c10 */ /* 0x010fce0008ffe4ff */
[----:B-1----:R-:W-:Y:S05]  /*01d0*/  @P0 BRA `(.L_x_68) ;  /* 0x0000000000700947 */ /* 0x002fea0003800000 */
[----:B-----5:R-:W-:Y:S01]  /*01e0*/  ISETP.GE.AND P0, PT, R21, 0x1, PT ;  /* 0x000000011500780c */ /* 0x020fe20003f06270 */
[----:B------:R-:W-:-:S12]  /*01f0*/  IMAD.MOV.U32 R5, RZ, RZ, -0x1 ;  /* 0xffffffffff057424 */ /* 0x000fd800078e00ff */
[----:B------:R-:W-:Y:S05]  /*0200*/  @!P0 BRA `(.L_x_69) ;  /* 0x0000000000548947 */ /* 0x000fea0003800000 */
[----:B------:R0:W5:Y:S01]  /*0210*/  LDG.E.CONSTANT R14, desc[UR6][R2.64] ;  /* 0x00000006020e7981 */ /* 0x000162000c1e9900 */
[----:B------:R-:W1:Y:S01]  /*0220*/  LDC.64 R10, c[0x0][0x3d8] ;  /* 0x0000f600ff0a7b82 */ /* 0x000e620000000a00 */
[----:B------:R-:W-:Y:S01]  /*0230*/  IADD3 R5, PT, PT, R21, -0x1, RZ ;  /* 0xffffffff15057810 */ /* 0x000fe20007ffe0ff */
[----:B------:R-:W-:-:S07]  /*0240*/  IMAD.MOV.U32 R9, RZ, RZ, RZ ;  /* 0x000000ffff097224 */ /* 0x000fce00078e00ff */
.L_x_70:
[----:B------:R-:W-:-:S05]  /*0250*/  MOV R16, R5 ;  /* 0x0000000500107202 */ /* 0x000fca0000000f00 */
[----:B------:R-:W-:-:S05]  /*0260*/  IMAD.IADD R5, R9, 0x1, R16 ;  /* 0x0000000109057824 */ /* 0x000fca00078e0210 */
[----:B------:R-:W-:-:S04]  /*0270*/  SHF.R.U32.HI R5, RZ, 0x1, R5 ;  /* 0x00000001ff057819 */ /* 0x000fc80000011605 */
[----:B-----5:R-:W-:-:S04]  /*0280*/  IADD3 R13, P0, PT, R14, R5, RZ ;  /* 0x000000050e0d7210 */ /* 0x020fc80007f1e0ff */
[----:B------:R-:W-:Y:S02]  /*0290*/  LEA.HI.X.SX32 R18, R14, RZ, 0x1, P0 ;  /* 0x000000ff0e127211 */ /* 0x000fe400000f0eff */
[----:B-1----:R-:W-:-:S04]  /*02a0*/  LEA R12, P0, R13, R10, 0x2 ;  /* 0x0000000a0d0c7211 */ /* 0x002fc800078010ff */
[----:B------:R-:W-:-:S06]  /*02b0*/  LEA.HI.X R13, R13, R11, R18, 0x2, P0 ;  /* 0x0000000b0d0d7211 */ /* 0x000fcc00000f1412 */
[----:B------:R-:W2:Y:S02]  /*02c0*/  LDG.E.CONSTANT R13, desc[UR6][R12.64] ;  /* 0x000000060c0d7981 */ /* 0x000ea4000c1e9900 */
[----:B--2---:R-:W-:-:S13]  /*02d0*/  ISETP.NE.AND P0, PT, R13, R20, PT ;  /* 0x000000140d00720c */ /* 0x004fda0003f05270 */
[----:B------:R-:W-:Y:S05]  /*02e0*/  @!P0 BRA `(.L_x_69) ;  /* 0x00000000001c8947 */ /* 0x000fea0003800000 */
[----:B------:R-:W-:-:S13]  /*02f0*/  ISETP.GE.AND P0, PT, R13, R20, PT ;  /* 0x000000140d00720c */ /* 0x000fda0003f06270 */
[C---:B------:R-:W-:Y:S01]  /*0300*/  @P0 VIADD R16, R5.reuse, 0xffffffff ;  /* 0xffffffff05100836 */ /* 0x040fe20000000000 */
[----:B------:R-:W-:-:S04]  /*0310*/  @!P0 IADD3 R9, PT, PT, R5, 0x1, RZ ;  /* 0x0000000105098810 */ /* 0x000fc80007ffe0ff */
[-C--:B------:R-:W-:Y:S02]  /*0320*/  ISETP.GT.AND P0, PT, R9, R16.reuse, PT ;  /* 0x000000100900720c */ /* 0x080fe40003f04270 */
[----:B------:R-:W-:-:S11]  /*0330*/  MOV R5, R16 ;  /* 0x0000001000057202 */ /* 0x000fd60000000f00 */
[----:B------:R-:W-:Y:S05]  /*0340*/  @!P0 BRA `(.L_x_70) ;  /* 0xfffffffc00c08947 */ /* 0x000fea000383ffff */
[----:B------:R-:W-:-:S07]  /*0350*/  IMAD.MOV.U32 R5, RZ, RZ, -0x1 ;  /* 0xffffffffff057424 */ /* 0x000fce00078e00ff */
.L_x_69:
[----:B------:R-:W1:Y:S01]  /*0360*/  S2UR UR5, SR_CgaCtaId ;  /* 0x00000000000579c3 */ /* 0x000e620000008800 */
[----:B------:R-:W-:Y:S02]  /*0370*/  UMOV UR4, 0x400 ;  /* 0x0000040000047882 */ /* 0x000fe40000000000 */
[----:B-1----:R-:W-:-:S09]  /*0380*/  ULEA UR4, UR5, UR4, 0x18 ;  /* 0x0000000405047291 */ /* 0x002fd2000f8ec0ff */
[----:B------:R1:W-:Y:S03]  /*0390*/  STS [UR4], R5 ;  /* 0x00000005ff007988 */ /* 0x0003e60008000804 */
.L_x_68:
[----:B------:R-:W-:Y:S05]  /*03a0*/  BSYNC.RECONVERGENT B0 ;  /* 0x0000000000007941 */ /* 0x000fea0003800200 */
.L_x_67:
[----:B------:R-:W2:Y:S08]  /*03b0*/  S2UR UR5, SR_CgaCtaId ;  /* 0x00000000000579c3 */ /* 0x000eb00000008800 */
[----:B------:R-:W-:Y:S06]  /*03c0*/  BAR.SYNC.DEFER_BLOCKING 0x0 ;  /* 0x0000000000007b1d */ /* 0x000fec0000010000 */
[----:B------:R-:W-:-:S02]  /*03d0*/  UMOV UR4, 0x400 ;  /* 0x0000040000047882 */ /* 0x000fc40000000000 */
[----:B--2---:R-:W-:-:S09]  /*03e0*/  ULEA UR4, UR5, UR4, 0x18 ;  /* 0x0000000405047291 */ /* 0x004fd2000f8ec0ff */
[----:B------:R-:W2:Y:S02]  /*03f0*/  LDS R12, [UR4] ;  /* 0x00000004ff0c7984 */ /* 0x000ea40008000800 */
[----:B--2---:R-:W-:-:S13]  /*0400*/  ISETP.NE.AND P0, PT, R12, -0x1, PT ;  /* 0xffffffff0c00780c */ /* 0x004fda0003f05270 */
[----:B------:R-:W-:Y:S05]  /*0410*/  @P0 BRA `(.L_x_71) ;  /* 0x0000000000240947 */ /* 0x000fea0003800000 */
[----:B0-----:R-:W-:Y:S01]  /*0420*/  MOV R2, 0x48 ;  /* 0x0000004800027802 */ /* 0x001fe20000000f00 */
[----:B------:R0:W-:Y:S01]  /*0430*/  STL [R1], R0 ;  /* 0x0000000001007387 */ /* 0x0001e20000100800 */
[----:B------:R-:W2:Y:S04]  /*0440*/  LDCU.64 UR4, c[0x4][0x40] ;  /* 0x01000800ff0477ac */ /* 0x000ea80008000a00 */
[----:B------:R-:W3:Y:S01]  /*0450*/  LDC.64 R2, c[0x4][R2] ;  /* 0x0100000002027b82 */ /* 0x000ee20000000a00 */
[----:B--2---:R-:W-:Y:S01]  /*0460*/  MOV R4, UR4 ;  /* 0x0000000400047c02 */ /* 0x004fe20008000f00 */
[----:B01----:R-:W-:-:S07]  /*0470*/  IMAD.U32 R5, RZ, RZ, UR5 ;  /* 0x00000005ff057e24 */ /* 0x003fce000f8e00ff */
[----:B-----5:R-:W-:-:S07]  /*0480*/  LEPC R20, `(.L_x_72) ;  /* 0x000000001014794e */ /* 0x020fce0000000000 */
[----:B---3--:R-:W-:Y:S05]  /*0490*/  CALL.ABS.NOINC R2 ;  /* 0x0000000002007343 */ /* 0x008fea0003c00000 */
.L_x_72:
[----:B------:R-:W-:Y:S05]  /*04a0*/  EXIT ;  /* 0x000000000000794d */ /* 0x000fea0003800000 */
.L_x_71:
[----:B------:R-:W2:Y:S08]  /*04b0*/  LDC.64 R6, c[0x0][0x3c8] ;  /* 0x0000f200ff067b82 */ /* 0x000eb00000000a00 */
[----:B------:R-:W3:Y:S01]  /*04c0*/  LDC.64 R10, c[0x0][0x3d0] ;  /* 0x0000f400ff0a7b82 */ /* 0x000ee20000000a00 */
[----:B--2---:R-:W-:-:S05]  /*04d0*/  IMAD.WIDE R6, R8, 0x4, R6 ;  /* 0x0000000408067825 */ /* 0x004fca00078e0206 */
[----:B------:R-:W1:Y:S01]  /*04e0*/  LDG.E.CONSTANT R23, desc[UR6][R6.64] ;  /* 0x0000000606177981 */ /* 0x000e62000c1e9900 */
[----:B-----5:R-:W-:Y:S02]  /*04f0*/  ISETP.GE.AND P0, PT, R0, R21, PT ;  /* 0x000000150000720c */ /* 0x020fe40003f06270 */
[----:B-1----:R-:W-:Y:S02]  /*0500*/  IADD3 R5, PT, PT, R12, R23, RZ ;  /* 0x000000170c057210 */ /* 0x002fe40007ffe0ff */
[----:B------:R-:W1:Y:S03]  /*0510*/  LDC.64 R12, c[0x0][0x3c0] ;  /* 0x0000f000ff0c7b82 */ /* 0x000e660000000a00 */
[----:B---3--:R-:W-:-:S06]  /*0520*/  IMAD.WIDE R10, R5, 0x4, R10 ;  /* 0x00000004050a7825 */ /* 0x008fcc00078e020a */
[----:B------:R-:W1:Y:S02]  /*0530*/  LDG.E.CONSTANT R11, desc[UR6][R10.64] ;  /* 0x000000060a0b7981 */ /* 0x000e64000c1e9900 */
[----:B-1----:R-:W-:Y:S01]  /*0540*/  IMAD.WIDE R12, R11, 0x4, R12 ;  /* 0x000000040b0c7825 */ /* 0x002fe200078e020c */
[----:B------:R-:W-:Y:S06]  /*0550*/  @P0 EXIT ;  /* 0x000000000000094d */ /* 0x000fec0003800000 */
[----:B------:R1:W5:Y:S01]  /*0560*/  LDG.E.CONSTANT R22, desc[UR6][R12.64] ;  /* 0x000000060c167981 */ /* 0x000362000c1e9900 */
[----:B------:R-:W2:Y:S01]  /*0570*/  LDC.64 R6, c[0x0][0x3a0] ;  /* 0x0000e800ff067b82 */ /* 0x000ea20000000a00 */
[----:B------:R-:W3:Y:S01]  /*0580*/  LDCU.64 UR8, c[0x0][0x400] ;  /* 0x00008000ff0877ac */ /* 0x000ee20008000a00 */
[----:B------:R-:W-:Y:S01]  /*0590*/  IADD3 R23, PT, PT, R23, 0x1, RZ ;  /* 0x0000000117177810 */ /* 0x000fe20007ffe0ff */
[----:B------:R-:W4:Y:S05]  /*05a0*/  LDCU UR4, c[0x0][0x360] ;  /* 0x00006c00ff0477ac */ /* 0x000f2a0008000800 */
[----:B------:R-:W0:Y:S08]  /*05b0*/  LDC.64 R14, c[0x0][0x3f0] ;  /* 0x0000fc00ff0e7b82 */ /* 0x000e300000000a00 */
[----:B------:R-:W1:Y:S01]  /*05c0*/  LDC.64 R16, c[0x0][0x3f8] ;  /* 0x0000fe00ff107b82 */ /* 0x000e620000000a00 */
[----:B---3--:R-:W-:Y:S01]  /*05d0*/  IADD3 R10, P0, PT, R4, UR8, RZ ;  /* 0x00000008040a7c10 */ /* 0x008fe2000ff1e0ff */
[----:B--2---:R-:W-:-:S04]  /*05e0*/  IMAD.WIDE R8, R8, 0x4, R6 ;  /* 0x0000000408087825 */ /* 0x004fc800078e0206 */
[----:B------:R-:W-:Y:S02]  /*05f0*/  IMAD.X R11, RZ, RZ, UR9, P0 ;  /* 0x00000009ff0b7e24 */ /* 0x000fe400080e06ff */
[----:B0-----:R-:W-:-:S04]  /*0600*/  IMAD.WIDE.U32 R6, R4, 0x4, R14 ;  /* 0x0000000404067825 */ /* 0x001fc800078e000e */
[----:B-1--4-:R-:W-:-:S07]  /*0610*/  IMAD.WIDE.U32 R4, R4, 0x4, R16 ;  /* 0x0000000404047825 */ /* 0x012fce00078e0010 */
.L_x_79:
[----:B01----:R-:W0:Y:S01]  /*0620*/  LDC.64 R12, c[0x0][0x3d0] ;  /* 0x0000f400ff0c7b82 */ /* 0x003e220000000a00 */
[----:B------:R-:W-:-:S04]  /*0630*/  IMAD.IADD R15, R23, 0x1, R0 ;  /* 0x00000001170f7824 */ /* 0x000fc800078e0200 */
[----:B0-----:R-:W-:-:S03]  /*0640*/  IMAD.WIDE R12, R15, 0x4, R12 ;  /* 0x000000040f0c7825 */ /* 0x001fc600078e020c */
[----:B------:R-:W0:Y:S02]  /*0650*/  LDC.64 R14, c[0x0][0x3c0] ;  /* 0x0000f000ff0e7b82 */ /* 0x000e240000000a00 */
[----:B------:R-:W0:Y:S02]  /*0660*/  LDG.E.CONSTANT R17, desc[UR6][R12.64] ;  /* 0x000000060c117981 */ /* 0x000e24000c1e9900 */
[----:B0-----:R-:W-:-:S06]  /*0670*/  IMAD.WIDE R16, R17, 0x4, R14 ;  /* 0x0000000411107825 */ /* 0x001fcc00078e020e */
[----:B------:R-:W2:Y:S01]  /*0680*/  LDG.E.CONSTANT R16, desc[UR6][R16.64+-0x4] ;  /* 0xfffffc0610107981 */ /* 0x000ea2000c1e9900 */
[----:B------:R-:W-:Y:S01]  /*0690*/  BSSY.RECONVERGENT B0, `(.L_x_73) ;  /* 0x000003b000007945 */ /* 0x000fe20003800200 */
[----:B--2--5:R-:W-:-:S13]  /*06a0*/  ISETP.GE.AND P0, PT, R22, R16, PT ;  /* 0x000000101600720c */ /* 0x024fda0003f06270 */
[----:B------:R-:W-:Y:S05]  /*06b0*/  @P0 BRA `(.L_x_74) ;  /* 0x0000000000e00947 */ /* 0x000fea0003800000 */
[----:B------:R-:W2:Y:S01]  /*06c0*/  LDG.E.CONSTANT R25, desc[UR6][R8.64] ;  /* 0x0000000608197981 */ /* 0x000ea2000c1e9900 */
[----:B------:R-:W0:Y:S01]  /*06d0*/  LDC.64 R18, c[0x0][0x398] ;  /* 0x0000e600ff127b82 */ /* 0x000e220000000a00 */
[----:B--2---:R-:W-:Y:S01]  /*06e0*/  IADD3 R17, PT, PT, R22, R25, RZ ;  /* 0x0000001916117210 */ /* 0x004fe20007ffe0ff */
[----:B------:R-:W-:-:S04]  /*06f0*/  IMAD.IADD R27, R16, 0x1, R25 ;  /* 0x00000001101b7824 */ /* 0x000fc800078e0219 */
[----:B0-----:R-:W-:-:S04]  /*0700*/  IMAD.WIDE R16, R17, 0x4, R18 ;  /* 0x0000000411107825 */ /* 0x001fc800078e0212 */
[----:B------:R-:W-:Y:S02]  /*0710*/  IMAD.WIDE R18, R27, 0x4, R18 ;  /* 0x000000041b127825 */ /* 0x000fe400078e0212 */
[----:B------:R-:W2:Y:S04]  /*0720*/  LDG.E.CONSTANT R16, desc[UR6][R16.64] ;  /* 0x0000000610107981 */ /* 0x000ea8000c1e9900 */
[----:B------:R-:W2:Y:S02]  /*0730*/  LDG.E.CONSTANT R19, desc[UR6][R18.64] ;  /* 0x0000000612137981 */ /* 0x000ea4000c1e9900 */
[----:B--2---:R-:W-:-:S13]  /*0740*/  ISETP.GE.AND P0, PT, R16, R19, PT ;  /* 0x000000131000720c */ /* 0x004fda0003f06270 */
[----:B------:R-:W-:Y:S05]  /*0750*/  @P0 BRA `(.L_x_74) ;  /* 0x0000000000b80947 */ /* 0x000fea0003800000 */
[----:B------:R-:W2:Y:S01]  /*0760*/  LDG.E.CONSTANT R27, desc[UR6][R2.64] ;  /* 0x00000006021b7981 */ /* 0x000ea2000c1e9900 */
[----:B------:R-:W0:Y:S01]  /*0770*/  LDC.64 R16, c[0x0][0x3d8] ;  /* 0x0000f600ff107b82 */ /* 0x000e220000000a00 */
[----:B------:R-:W1:Y:S02]  /*0780*/  LDCU UR5, c[0x0][0x380] ;  /* 0x00007000ff0577ac */ /* 0x000e640008000800 */
[----:B------:R-:W3:Y:S01]  /*0790*/  LDG.E.U8.CONSTANT R18, desc[UR6][R10.64] ;  /* 0x000000060a127981 */ /* 0x000ee2000c1e9100 */
[----:B--2---:R-:W-:-:S05]  /*07a0*/  IADD3 R27, PT, PT, R27, R0, RZ ;  /* 0x000000001b1b7210 */ /* 0x004fca0007ffe0ff */
[----:B0-----:R-:W-:Y:S02]  /*07b0*/  IMAD.WIDE R26, R27, 0x4, R16 ;  /* 0x000000041b1a7825 */ /* 0x001fe400078e0210 */
[----:B------:R-:W0:Y:S03]  /*07c0*/  LDC.64 R16, c[0x0][0x3e8] ;  /* 0x0000fa00ff107b82 */ /* 0x000e260000000a00 */
[----:B------:R-:W1:Y:S01]  /*07d0*/  LDG.E.CONSTANT R19, desc[UR6][R26.64] ;  /* 0x000000061a137981 */ /* 0x000e62000c1e9900 */
[----:B---3--:R-:W-:Y:S01]  /*07e0*/  ISETP.NE.AND P0, PT, R18, RZ, PT ;  /* 0x000000ff1200720c */ /* 0x008fe20003f05270 */
[----:B------:R-:W-:Y:S02]  /*07f0*/  IMAD.MOV.U32 R29, RZ, RZ, 0x1 ;  /* 0x00000001ff1d7424 */ /* 0x000fe400078e00ff */
[----:B-1----:R-:W-:-:S04]  /*0800*/  IMAD R19, R20, UR5, R19 ;  /* 0x0000000514137c24 */ /* 0x002fc8000f8e0213 */
[----:B0-----:R-:W-:-:S05]  /*0810*/  IMAD.WIDE R16, R19, 0x4, R16 ;  /* 0x0000000413107825 */ /* 0x001fca00078e0210 */
[----:B------:R0:W-:Y:S01]  /*0820*/  REDG.E.OR.STRONG.GPU desc[UR6][R16.64], R29 ;  /* 0x0000001d1000798e */ /* 0x0001e2000f12e106 */
[----:B------:R-:W-:Y:S05]  /*0830*/  @!P0 BRA `(.L_x_75) ;  /* 0x0000000000708947 */ /* 0x000fea0003800000 */
[----:B------:R-:W2:Y:S02]  /*0840*/  LDG.E.CONSTANT R13, desc[UR6][R12.64+-0x4] ;  /* 0xfffffc060c0d7981 */ /* 0x000ea4000c1e9900 */
[----:B--2---:R-:W-:-:S05]  /*0850*/  IMAD.WIDE R14, R13, 0x4, R14 ;  /* 0x000000040d0e7825 */ /* 0x004fca00078e020e */
[----:B0-----:R-:W2:Y:S01]  /*0860*/  LDG.E.CONSTANT R16, desc[UR6][R14.64] ;  /* 0x000000060e107981 */ /* 0x001ea2000c1e9900 */
[----:B------:R-:W-:Y:S01]  /*0870*/  BSSY.RECONVERGENT B1, `(.L_x_76) ;  /* 0x000000b000017945 */ /* 0x000fe20003800200 */
[----:B--2---:R-:W-:-:S13]  /*0880*/  ISETP.GT.AND P0, PT, R16, R22, PT ;  /* 0x000000161000720c */ /* 0x004fda0003f04270 */
[----:B------:R-:W-:Y:S05]  /*0890*/  @P0 BRA `(.L_x_77) ;  /* 0x0000000000200947 */ /* 0x000fea0003800000 */
[----:B------:R-:W-:Y:S01]  /*08a0*/  HFMA2 R17, -RZ, RZ, 0, 0 ;  /* 0x00000000ff117431 */ /* 0x000fe200000001ff */
[----:B------:R-:W-:Y:S06]  /*08b0*/  BSSY.RECONVERGENT B2, `(.L_x_77) ;  /* 0x0000006000027945 */ /* 0x000fec0003800200 */
.L_x_78:
[----:B------:R-:W-:-:S05]  /*08c0*/  IMAD.WIDE.U32 R12, R17, 0x4, R14 ;  /* 0x00000004110c7825 */ /* 0x000fca00078e000e */
[----:B------:R-:W2:Y:S01]  /*08d0*/  LDG.E.CONSTANT R16, desc[UR6][R12.64+0x4] ;  /* 0x000004060c107981 */ /* 0x000ea2000c1e9900 */
[----:B------:R-:W-:Y:S01]  /*08e0*/  VIADD R17, R17, 0x1 ;  /* 0x0000000111117836 */ /* 0x000fe20000000000 */
[----:B--2---:R-:W-:-:S13]  /*08f0*/  ISETP.GT.AND P0, PT, R16, R22, PT ;  /* 0x000000161000720c */ /* 0x004fda0003f04270 */
[----:B------:R-:W-:Y:S05]  /*0900*/  @!P0 BRA `(.L_x_78) ;  /* 0xfffffffc00ec8947 */ /* 0x000fea000383ffff */
[----:B------:R-:W-:Y:S05]  /*0910*/  BSYNC.RECONVERGENT B2 ;  /* 0x0000000000027941 */ /* 0x000fea0003800200 */
.L_x_77:
[----:B------:R-:W-:Y:S05]  /*0920*/  BSYNC.RECONVERGENT B1 ;  /* 0x0000000000017941 */ /* 0x000fea0003800200 */
.L_x_76:
[----:B------:R-:W0:Y:S01]  /*0930*/  LDC.64 R14, c[0x0][0x408] ;  /* 0x00010200ff0e7b82 */ /* 0x000e220000000a00 */
[----:B------:R-:W-:Y:S01]  /*0940*/  IADD3 R25, PT, PT, R25, R16, RZ ;  /* 0x0000001019197210 */ /* 0x000fe20007ffe0ff */
[----:B------:R-:W2:Y:S06]  /*0950*/  LDG.E.CONSTANT R18, desc[UR6][R6.64] ;  /* 0x0000000606127981 */ /* 0x000eac000c1e9900 */
[----:B------:R-:W1:Y:S08]  /*0960*/  LDC.64 R12, c[0x0][0x410] ;  /* 0x00010400ff0c7b82 */ /* 0x000e700000000a00 */
[----:B------:R-:W3:Y:S01]  /*0970*/  LDC.64 R16, c[0x0][0x428] ;  /* 0x00010a00ff107b82 */ /* 0x000ee20000000a00 */
[----:B0-----:R-:W-:-:S06]  /*0980*/  IMAD.WIDE R14, R25, 0x4, R14 ;  /* 0x00000004190e7825 */ /* 0x001fcc00078e020e */
[----:B------:R-:W2:Y:S01]  /*0990*/  LDG.E.CONSTANT R15, desc[UR6][R14.64] ;  /* 0x000000060e0f7981 */ /* 0x000ea2000c1e9900 */
[----:B-1----:R-:W-:-:S06]  /*09a0*/  IMAD.WIDE R12, R25, 0x4, R12 ;  /* 0x00000004190c7825 */ /* 0x002fcc00078e020c */
[----:B------:R-:W2:Y:S01]  /*09b0*/  LDG.E.CONSTANT R12, desc[UR6][R12.64] ;  /* 0x000000060c0c7981 */ /* 0x000ea2000c1e9900 */
[----:B---3--:R-:W-:Y:S01]  /*09c0*/  IMAD.WIDE R16, R19, 0x4, R16 ;  /* 0x0000000413107825 */ /* 0x008fe200078e0210 */
[----:B--2---:R-:W-:-:S05]  /*09d0*/  IADD3 R19, PT, PT, R12, R15, R18 ;  /* 0x0000000f0c137210 */ /* 0x004fca0007ffe012 */
[----:B------:R0:W-:Y:S01]  /*09e0*/  REDG.E.ADD.STRONG.GPU desc[UR6][R16.64], R19 ;  /* 0x000000131000798e */ /* 0x0001e2000c12e106 */
[----:B------:R-:W-:Y:S05]  /*09f0*/  BRA `(.L_x_74) ;  /* 0x0000000000107947 */ /* 0x000fea0003800000 */
.L_x_75:
[----:B------:R-:W2:Y:S01]  /*0a00*/  LDG.E.CONSTANT R15, desc[UR6][R4.64] ;  /* 0x00000006040f7981 */ /* 0x000ea2000c1e9900 */
[----:B------:R-:W1:Y:S02]  /*0a10*/  LDC.64 R12, c[0x0][0x428] ;  /* 0x00010a00ff0c7b82 */ /* 0x000e640000000a00 */
[----:B-1----:R-:W-:-:S05]  /*0a20*/  IMAD.WIDE R12, R19, 0x4, R12 ;  /* 0x00000004130c7825 */ /* 0x002fca00078e020c */
[----:B--2---:R1:W-:Y:S02]  /*0a30*/  REDG.E.ADD.STRONG.GPU desc[UR6][R12.64], R15 ;  /* 0x0000000f0c00798e */ /* 0x0043e4000c12e106 */
.L_x_74:
[----:B------:R-:W-:Y:S05]  /*0a40*/  BSYNC.RECONVERGENT B0 ;  /* 0x0000000000007941 */ /* 0x000fea0003800200 */
.L_x_73:
[----:B------:R-:W-:-:S05]  /*0a50*/  VIADD R0, R0, UR4 ;  /* 0x0000000400007c36 */ /* 0x000fca0008000000 */
[----:B------:R-:W-:-:S13]  /*0a60*/  ISETP.GE.AND P0, PT, R0, R21, PT ;  /* 0x000000150000720c */ /* 0x000fda0003f06270 */
[----:B------:R-:W-:Y:S05]  /*0a70*/  @!P0 BRA `(.L_x_79) ;  /* 0xfffffff800e88947 */ /* 0x000fea000383ffff */
[----:B------:R-:W-:Y:S05]  /*0a80*/  EXIT ;  /* 0x000000000000794d */ /* 0x000fea0003800000 */
.L_x_80:
        /* <DEDUP_REMOVED lines=15> */
.L_x_153:


//--------------------- .text._Z23count_chain_offset_sizePiS_S_S_S_S_S_S_S_ --------------------------
	.section	.text._Z23count_chain_offset_sizePiS_S_S_S_S_S_S_S_,"ax",@progbits
	.align	128
        .global         _Z23count_chain_offset_sizePiS_S_S_S_S_S_S_S_
        .type           _Z23count_chain_offset_sizePiS_S_S_S_S_S_S_S_,@function
        .size           _Z23count_chain_offset_sizePiS_S_S_S_S_S_S_S_,(.L_x_154 - _Z23count_chain_offset_sizePiS_S_S_S_S_S_S_S_)
        .other          _Z23count_chain_offset_sizePiS_S_S_S_S_S_S_S_,@"STO_CUDA_ENTRY STV_DEFAULT"
_Z23count_chain_offset_sizePiS_S_S_S_S_S_S_S_:
.text._Z23count_chain_offset_sizePiS_S_S_S_S_S_S_S_:
[----:B------:R-:W-:Y:S01]  /*0000*/  LDC R1, c[0x0][0x37c] ;  /* 0x0000df00ff017b82 */ /* 0x000fe20000000800 */
[----:B------:R-:W0:Y:S07]  /*0010*/  S2R R0, SR_CTAID.X ;  /* 0x0000000000007919 */ /* 0x000e2e0000002500 */
[----:B------:R-:W0:Y:S01]  /*0020*/  LDC.64 R2, c[0x0][0x3b0] ;  /* 0x0000ec00ff027b82 */ /* 0x000e220000000a00 */
[----:B------:R-:W1:Y:S01]  /*0030*/  LDCU.64 UR6, c[0x0][0x358] ;  /* 0x00006b00ff0677ac */ /* 0x000e620008000a00 */
[----:B0-----:R-:W-:-:S05]  /*0040*/  IMAD.WIDE.U32 R2, R0, 0x4, R2 ;  /* 0x0000000400027825 */ /* 0x001fca00078e0002 */
[----:B-1----:R-:W2:Y:S01]  /*0050*/  LDG.E.CONSTANT R10, desc[UR6][R2.64] ;  /* 0x00000006020a7981 */ /* 0x002ea2000c1e9900 */
[----:B------:R-:W-:Y:S01]  /*0060*/  BSSY.RECONVERGENT B0, `(.L_x_81) ;  /* 0x0000021000007945 */ /* 0x000fe20003800200 */
[----:B------:R-:W-:Y:S01]  /*0070*/  HFMA2 R23, -RZ, RZ, -0.0 , 0 ;  /* 0x80000000ff177431 */ /* 0x000fe200000001ff */
[----:B------:R-:W2:Y:S02]  /*0080*/  S2R R11, SR_TID.X ;  /* 0x00000000000b7919 */ /* 0x000ea40000002100 */
[----:B--2---:R-:W-:-:S13]  /*0090*/  ISETP.GE.AND P0, PT, R11, R10, PT ;  /* 0x0000000a0b00720c */ /* 0x004fda0003f06270 */
[----:B------:R-:W-:Y:S05]  /*00a0*/  @P0 BRA `(.L_x_82) ;  /* 0x0000000000700947 */ /* 0x000fea0003800000 */
[----:B------:R-:W0:Y:S08]  /*00b0*/  LDC.64 R12, c[0x0][0x3a0] ;  /* 0x0000e800ff0c7b82 */ /* 0x000e300000000a00 */
[----:B------:R-:W1:Y:S08]  /*00c0*/  LDC.64 R14, c[0x0][0x390] ;  /* 0x0000e400ff0e7b82 */ /* 0x000e700000000a00 */
[----:B------:R-:W2:Y:S01]  /*00d0*/  LDC R24, c[0x0][0x360] ;  /* 0x0000d800ff187b82 */ /* 0x000ea20000000800 */
[----:B0-----:R-:W-:-:S07]  /*00e0*/  IMAD.WIDE.U32 R12, R0, 0x4, R12 ;  /* 0x00000004000c7825 */ /* 0x001fce00078e000c */
[----:B------:R-:W0:Y:S01]  /*00f0*/  LDC.64 R2, c[0x0][0x3a8] ;  /* 0x0000ea00ff027b82 */ /* 0x000e220000000a00 */
[----:B------:R3:W5:Y:S01]  /*0100*/  LDG.E.CONSTANT R16, desc[UR6][R12.64] ;  /* 0x000000060c107981 */ /* 0x000762000c1e9900 */
[----:B-1----:R-:W-:-:S06]  /*0110*/  IMAD.WIDE.U32 R14, R0, 0x4, R14 ;  /* 0x00000004000e7825 */ /* 0x002fcc00078e000e */
[----:B------:R-:W1:Y:S01]  /*0120*/  LDC.64 R4, c[0x0][0x398] ;  /* 0x0000e600ff047b82 */ /* 0x000e620000000a00 */
[----:B------:R3:W5:Y:S07]  /*0130*/  LDG.E.CONSTANT R22, desc[UR6][R14.64] ;  /* 0x000000060e167981 */ /* 0x00076e000c1e9900 */
[----:B------:R-:W4:Y:S08]  /*0140*/  LDC.64 R6, c[0x0][0x380] ;  /* 0x0000e000ff067b82 */ /* 0x000f300000000a00 */
[----:B------:R-:W0:Y:S01]  /*0150*/  LDC.64 R8, c[0x0][0x388] ;  /* 0x0000e200ff087b82 */ /* 0x000e220000000a00 */
[----:B------:R-:W-:Y:S01]  /*0160*/  MOV R23, 0x80000000 ;  /* 0x8000000000177802 */ /* 0x000fe20000000f00 */
[----:B--23--:R-:W-:-:S07]  /*0170*/  IMAD.MOV.U32 R17, RZ, RZ, R11 ;  /* 0x000000ffff117224 */ /* 0x00cfce00078e000b */
.L_x_83:
[----:B-----5:R-:W-:Y:S01]  /*0180*/  IADD3 R19, PT, PT, R16, R17, RZ ;  /* 0x0000001110137210 */ /* 0x020fe20007ffe0ff */
[----:B------:R-:W-:-:S04]  /*0190*/  IMAD.IADD R13, R22, 0x1, R17 ;  /* 0x00000001160d7824 */ /* 0x000fc800078e0211 */
[----:B0-----:R-:W-:-:S04]  /*01a0*/  IMAD.WIDE R18, R19, 0x4, R2 ;  /* 0x0000000413127825 */ /* 0x001fc800078e0202 */
[----:B------:R-:W-:Y:S02]  /*01b0*/  IMAD.WIDE R12, R13, 0x4, R8 ;  /* 0x000000040d0c7825 */ /* 0x000fe400078e0208 */
[----:B------:R-:W1:Y:S04]  /*01c0*/  LDG.E.CONSTANT R19, desc[UR6][R18.64] ;  /* 0x0000000612137981 */ /* 0x000e68000c1e9900 */
[----:B------:R-:W4:Y:S01]  /*01d0*/  LDG.E.CONSTANT R13, desc[UR6][R12.64] ;  /* 0x000000060c0d7981 */ /* 0x000f22000c1e9900 */
[----:B------:R-:W-:Y:S01]  /*01e0*/  IADD3 R17, PT, PT, R24, R17, RZ ;  /* 0x0000001118117210 */ /* 0x000fe20007ffe0ff */
[----:B-1----:R-:W-:-:S04]  /*01f0*/  IMAD.WIDE R20, R19, 0x4, R4 ;  /* 0x0000000413147825 */ /* 0x002fc800078e0204 */
[----:B----4-:R-:W-:Y:S02]  /*0200*/  IMAD.WIDE R14, R13, 0x4, R6 ;  /* 0x000000040d0e7825 */ /* 0x010fe400078e0206 */
[----:B------:R-:W2:Y:S04]  /*0210*/  LDG.E.CONSTANT R20, desc[UR6][R20.64] ;  /* 0x0000000614147981 */ /* 0x000ea8000c1e9900 */
[----:B------:R-:W3:Y:S01]  /*0220*/  LDG.E.CONSTANT R14, desc[UR6][R14.64] ;  /* 0x000000060e0e7981 */ /* 0x000ee2000c1e9900 */
[----:B------:R-:W-:Y:S02]  /*0230*/  ISETP.GE.AND P0, PT, R17, R10, PT ;  /* 0x0000000a1100720c */ /* 0x000fe40003f06270 */
[----:B--2---:R-:W-:-:S04]  /*0240*/  LOP3.LUT R25, RZ, R20, RZ, 0x33, !PT ;  /* 0x00000014ff197212 */ /* 0x004fc800078e33ff */
[----:B---3--:R-:W-:-:S07]  /*0250*/  VIADDMNMX R23, R14, R25, R23, !PT ;  /* 0x000000190e177246 */ /* 0x008fce0007800117 */
[----:B------:R-:W-:Y:S05]  /*0260*/  @!P0 BRA `(.L_x_83) ;  /* 0xfffffffc00c48947 */ /* 0x000fea000383ffff */
.L_x_82:
[----:B------:R-:W-:Y:S05]  /*0270*/  BSYNC.RECONVERGENT B0 ;  /* 0x0000000000007941 */ /* 0x000fea0003800200 */
.L_x_81:
[----:B------:R-:W0:Y:S01]  /*0280*/  S2UR UR5, SR_CgaCtaId ;  /* 0x00000000000579c3 */ /* 0x000e220000008800 */
[----:B------:R-:W-:Y:S01]  /*0290*/  UMOV UR4, 0x400 ;  /* 0x0000040000047882 */ /* 0x000fe20000000000 */
[----:B------:R-:W1:Y:S01]  /*02a0*/  LDCU UR8, c[0x0][0x360] ;  /* 0x00006c00ff0877ac */ /* 0x000e620008000800 */
[----:B------:R-:W-:Y:S01]  /*02b0*/  ISETP.NE.AND P0, PT, R11, RZ, PT ;  /* 0x000000ff0b00720c */ /* 0x000fe20003f05270 */
[----:B-1----:R-:W-:Y:S02]  /*02c0*/  UISETP.GE.U32.AND UP0, UPT, UR8, 0x2, UPT ;  /* 0x000000020800788c */ /* 0x002fe4000bf06070 */
[----:B0-----:R-:W-:-:S06]  /*02d0*/  ULEA UR4, UR5, UR4, 0x18 ;  /* 0x0000000405047291 */ /* 0x001fcc000f8ec0ff */
[----:B------:R-:W-:-:S05]  /*02e0*/  LEA R2, R11, UR4, 0x2 ;  /* 0x000000040b027c11 */ /* 0x000fca000f8e10ff */
[----:B------:R0:W-:Y:S01]  /*02f0*/  STS [R2], R23 ;  /* 0x0000001702007388 */ /* 0x0001e20000000800 */
[----:B------:R-:W-:Y:S06]  /*0300*/  BAR.SYNC.DEFER_BLOCKING 0x0 ;  /* 0x0000000000007b1d */ /* 0x000fec0000010000 */
[----:B------:R-:W-:Y:S05]  /*0310*/  BRA.U !UP0, `(.L_x_84) ;  /* 0x0000000108307547 */ /* 0x000fea000b800000 */
[----:B------:R-:W-:-:S07]  /*0320*/  IMAD.U32 R3, RZ, RZ, UR8 ;  /* 0x00000008ff037e24 */ /* 0x000fce000f8e00ff */
.L_x_85:
[----:B------:R-:W-:-:S04]  /*0330*/  SHF.R.U32.HI R6, RZ, 0x1, R3 ;  /* 0x00000001ff067819 */ /* 0x000fc80000011603 */
[----:B------:R-:W-:-:S13]  /*0340*/  ISETP.GE.U32.AND P1, PT, R11, R6, PT ;  /* 0x000000060b00720c */ /* 0x000fda0003f26070 */
[----:B------:R-:W-:Y:S01]  /*0350*/  @!P1 LEA R5, R6, R2, 0x2 ;  /* 0x0000000206059211 */ /* 0x000fe200078e10ff */
[----:B------:R-:W-:Y:S05]  /*0360*/  @!P1 LDS R4, [R2] ;  /* 0x0000000002049984 */ /* 0x000fea0000000800 */
[----:B------:R-:W1:Y:S02]  /*0370*/  @!P1 LDS R5, [R5] ;  /* 0x0000000005059984 */ /* 0x000e640000000800 */
[----:B-1----:R-:W-:-:S05]  /*0380*/  @!P1 VIMNMX R7, PT, PT, R4, R5, !PT ;  /* 0x0000000504079248 */ /* 0x002fca0007fe0100 */
[----:B------:R1:W-:Y:S01]  /*0390*/  @!P1 STS [R2], R7 ;  /* 0x0000000702009388 */ /* 0x0003e20000000800 */
[----:B------:R-:W-:Y:S01]  /*03a0*/  BAR.SYNC.DEFER_BLOCKING 0x0 ;  /* 0x0000000000007b1d */ /* 0x000fe20000010000 */
[----:B------:R-:W-:Y:S01]  /*03b0*/  ISETP.GT.U32.AND P1, PT, R3, 0x3, PT ;  /* 0x000000030300780c */ /* 0x000fe20003f24070 */
[----:B------:R-:W-:-:S12]  /*03c0*/  IMAD.MOV.U32 R3, RZ, RZ, R6 ;  /* 0x000000ffff037224 */ /* 0x000fd800078e0006 */
[----:B-1----:R-:W-:Y:S05]  /*03d0*/  @P1 BRA `(.L_x_85) ;  /* 0xfffffffc00d41947 */ /* 0x002fea000383ffff */
.L_x_84:
[----:B------:R-:W-:Y:S05]  /*03e0*/  @P0 EXIT ;  /* 0x000000000000094d */ /* 0x000fea0003800000 */
[----:B------:R-:W1:Y:S01]  /*03f0*/  S2UR UR5, SR_CgaCtaId ;  /* 0x00000000000579c3 */ /* 0x000e620000008800 */
[----:B------:R-:W-:-:S07]  /*0400*/  UMOV UR4, 0x400 ;  /* 0x0000040000047882 */ /* 0x000fce0000000000 */
[----:B0-----:R-:W0:Y:S08]  /*0410*/  LDC.64 R2, c[0x0][0x3c0] ;  /* 0x0000f000ff027b82 */ /* 0x001e300000000a00 */
[----:B------:R-:W2:Y:S01]  /*0420*/  LDC.64 R4, c[0x0][0x3b8] ;  /* 0x0000ee00ff047b82 */ /* 0x000ea20000000a00 */
[----:B-1----:R-:W-:Y:S01]  /*0430*/  ULEA UR4, UR5, UR4, 0x18 ;  /* 0x0000000405047291 */ /* 0x002fe2000f8ec0ff */
[----:B0-----:R-:W-:-:S08]  /*0440*/  IMAD.WIDE.U32 R2, R0, 0x4, R2 ;  /* 0x0000000400027825 */ /* 0x001fd000078e0002 */
[----:B------:R-:W0:Y:S01]  /*0450*/  LDS R7, [UR4] ;  /* 0x00000004ff077984 */ /* 0x000e220008000800 */
[----:B--2---:R-:W-:-:S04]  /*0460*/  IMAD.WIDE.U32 R4, R0, 0x4, R4 ;  /* 0x0000000400047825 */ /* 0x004fc800078e0004 */
[----:B0-----:R-:W-:Y:S01]  /*0470*/  IMAD R9, R10, R7, RZ ;  /* 0x000000070a097224 */ /* 0x001fe200078e02ff */
[----:B------:R-:W-:Y:S04]  /*0480*/  STG.E desc[UR6][R2.64], R7 ;  /* 0x0000000702007986 */ /* 0x000fe8000c101906 */
[----:B------:R-:W-:Y:S01]  /*0490*/  STG.E desc[UR6][R4.64], R9 ;  /* 0x0000000904007986 */ /* 0x000fe2000c101906 */
[----:B------:R-:W-:Y:S05]  /*04a0*/  EXIT ;  /* 0x000000000000794d */ /* 0x000fea0003800000 */
.L_x_86:
        /* <DEDUP_REMOVED lines=13> */
.L_x_154:


//--------------------- .text._Z15reduceMaxKernelPKiPii --------------------------
	.section	.text._Z15reduceMaxKernelPKiPii,"ax",@progbits
	.align	128
        .global         _Z15reduceMaxKernelPKiPii
        .type           _Z15reduceMaxKernelPKiPii,@function
        .size           _Z15reduceMaxKernelPKiPii,(.L_x_155 - _Z15reduceMaxKernelPKiPii)
        .other          _Z15reduceMaxKernelPKiPii,@"STO_CUDA_ENTRY STV_DEFAULT"
_Z15reduceMaxKernelPKiPii:
.text._Z15reduceMaxKernelPKiPii:
[----:B------:R-:W-:Y:S01]  /*0000*/  LDC R1, c[0x0][0x37c] ;  /* 0x0000df00ff017b82 */ /* 0x000fe20000000800 */
[----:B------:R-:W0:Y:S01]  /*0010*/  S2R R0, SR_CTAID.X ;  /* 0x0000000000007919 */ /* 0x000e220000002500 */
[----:B------:R-:W0:Y:S01]  /*0020*/  LDCU UR8, c[0x0][0x360] ;  /* 0x00006c00ff0877ac */ /* 0x000e220008000800 */
[----:B------:R-:W1:Y:S01]  /*0030*/  S2R R8, SR_TID.X ;  /* 0x0000000000087919 */ /* 0x000e620000002100 */
[----:B------:R-:W2:Y:S01]  /*0040*/  LDCU UR4, c[0x0][0x390] ;  /* 0x00007200ff0477ac */ /* 0x000ea20008000800 */
[----:B------:R-:W3:Y:S01]  /*0050*/  LDCU.64 UR6, c[0x0][0x358] ;  /* 0x00006b00ff0677ac */ /* 0x000ee20008000a00 */
[----:B0-----:R-:W-:-:S04]  /*0060*/  IMAD R2, R0, UR8, RZ ;  /* 0x0000000800027c24 */ /* 0x001fc8000f8e02ff */
[----:B-1----:R-:W-:-:S04]  /*0070*/  IMAD R3, R2, 0x2, R8 ;  /* 0x0000000202037824 */ /* 0x002fc800078e0208 */
[C---:B------:R-:W-:Y:S01]  /*0080*/  VIADD R9, R3.reuse, UR8 ;  /* 0x0000000803097c36 */ /* 0x040fe20008000000 */
[----:B--2---:R-:W-:-:S04]  /*0090*/  ISETP.GE.AND P0, PT, R3, UR4, PT ;  /* 0x0000000403007c0c */ /* 0x004fc8000bf06270 */
[----:B------:R-:W-:-:S09]  /*00a0*/  ISETP.GE.AND P1, PT, R9, UR4, PT ;  /* 0x0000000409007c0c */ /* 0x000fd2000bf26270 */
[----:B------:R-:W0:Y:S08]  /*00b0*/  @!P0 LDC.64 R4, c[0x0][0x380] ;  /* 0x0000e000ff048b82 */ /* 0x000e300000000a00 */
[----:B------:R-:W1:Y:S01]  /*00c0*/  @!P1 LDC.64 R6, c[0x0][0x380] ;  /* 0x0000e000ff069b82 */ /* 0x000e620000000a00 */
[----:B0-----:R-:W-:-:S04]  /*00d0*/  @!P0 IMAD.WIDE R4, R3, 0x4, R4 ;  /* 0x0000000403048825 */ /* 0x001fc800078e0204 */
[----:B------:R-:W-:Y:S02]  /*00e0*/  IMAD.MOV.U32 R3, RZ, RZ, -0x80000000 ;  /* 0x80000000ff037424 */ /* 0x000fe400078e00ff */
[----:B-1----:R-:W-:-:S04]  /*00f0*/  @!P1 IMAD.WIDE R6, R9, 0x4, R6 ;  /* 0x0000000409069825 */ /* 0x002fc800078e0206 */
[----:B---3--:R-:W2:Y:S04]  /*0100*/  @!P0 LDG.E.CONSTANT R3, desc[UR6][R4.64] ;  /* 0x0000000604038981 */ /* 0x008ea8000c1e9900 */
[----:B------:R-:W2:Y:S01]  /*0110*/  @!P1 LDG.E.CONSTANT R6, desc[UR6][R6.64] ;  /* 0x0000000606069981 */ /* 0x000ea2000c1e9900 */
[----:B------:R-:W0:Y:S01]  /*0120*/  S2UR UR5, SR_CgaCtaId ;  /* 0x00000000000579c3 */ /* 0x000e220000008800 */
[----:B------:R-:W-:Y:S01]  /*0130*/  UMOV UR4, 0x400 ;  /* 0x0000040000047882 */ /* 0x000fe20000000000 */
[----:B------:R-:W-:Y:S02]  /*0140*/  UISETP.GE.U32.AND UP0, UPT, UR8, 0x42, UPT ;  /* 0x000000420800788c */ /* 0x000fe4000bf06070 */
[----:B0-----:R-:W-:-:S06]  /*0150*/  ULEA UR4, UR5, UR4, 0x18 ;  /* 0x0000000405047291 */ /* 0x001fcc000f8ec0ff */
[----:B------:R-:W-:Y:S02]  /*0160*/  LEA R2, R8, UR4, 0x2 ;  /* 0x0000000408027c11 */ /* 0x000fe4000f8e10ff */
[----:B--2---:R-:W-:-:S05]  /*0170*/  @!P1 VIMNMX R3, PT, PT, R3, R6, !PT ;  /* 0x0000000603039248 */ /* 0x004fca0007fe0100 */
[----:B------:R0:W-:Y:S01]  /*0180*/  STS [R2], R3 ;  /* 0x0000000302007388 */ /* 0x0001e20000000800 */
[----:B------:R-:W-:Y:S06]  /*0190*/  BAR.SYNC.DEFER_BLOCKING 0x0 ;  /* 0x0000000000007b1d */ /* 0x000fec0000010000 */
[----:B------:R-:W-:Y:S05]  /*01a0*/  BRA.U !UP0, `(.L_x_87) ;  /* 0x00000001083c7547 */ /* 0x000fea000b800000 */
[----:B0-----:R-:W-:-:S07]  /*01b0*/  IMAD.U32 R3, RZ, RZ, UR8 ;  /* 0x00000008ff037e24 */ /* 0x001fce000f8e00ff */
.L_x_90:
[--C-:B------:R-:W-:Y:S01]  /*01c0*/  IMAD.MOV.U32 R6, RZ, RZ, R3.reuse ;  /* 0x000000ffff067224 */ /* 0x100fe200078e0003 */
[----:B------:R-:W-:Y:S01]  /*01d0*/  SHF.R.U32.HI R3, RZ, 0x1, R3 ;  /* 0x00000001ff037819 */ /* 0x000fe20000011603 */
[----:B------:R-:W-:Y:S03]  /*01e0*/  BSSY.RECONVERGENT B0, `(.L_x_88) ;  /* 0x0000008000007945 */ /* 0x000fe60003800200 */
[----:B------:R-:W-:-:S13]  /*01f0*/  ISETP.GE.U32.AND P0, PT, R8, R3, PT ;  /* 0x000000030800720c */ /* 0x000fda0003f06070 */
[----:B0-----:R-:W-:Y:S05]  /*0200*/  @P0 BRA `(.L_x_89) ;  /* 0x0000000000140947 */ /* 0x001fea0003800000 */
[----:B------:R-:W-:Y:S01]  /*0210*/  IMAD R4, R3, 0x4, R2 ;  /* 0x0000000403047824 */ /* 0x000fe200078e0202 */
[----:B------:R-:W-:Y:S05]  /*0220*/  LDS R5, [R2] ;  /* 0x0000000002057984 */ /* 0x000fea0000000800 */
[----:B------:R-:W0:Y:S02]  /*0230*/  LDS R4, [R4] ;  /* 0x0000000004047984 */ /* 0x000e240000000800 */
[----:B0-----:R-:W-:-:S13]  /*0240*/  ISETP.GT.AND P0, PT, R4, R5, PT ;  /* 0x000000050400720c */ /* 0x001fda0003f04270 */
[----:B------:R0:W-:Y:S02]  /*0250*/  @P0 STS [R2], R4 ;  /* 0x0000000402000388 */ /* 0x0001e40000000800 */
.L_x_89:
[----:B------:R-:W-:Y:S05]  /*0260*/  BSYNC.RECONVERGENT B0 ;  /* 0x0000000000007941 */ /* 0x000fea0003800200 */
.L_x_88:
[----:B------:R-:W-:Y:S01]  /*0270*/  BAR.SYNC.DEFER_BLOCKING 0x0 ;  /* 0x0000000000007b1d */ /* 0x000fe20000010000 */
[----:B------:R-:W-:-:S13]  /*0280*/  ISETP.GT.U32.AND P0, PT, R6, 0x83, PT ;  /* 0x000000830600780c */ /* 0x000fda0003f04070 */
[----:B------:R-:W-:Y:S05]  /*0290*/  @P0 BRA `(.L_x_90) ;  /* 0xfffffffc00c80947 */ /* 0x000fea000383ffff */
.L_x_87:
[----:B------:R-:W-:-:S13]  /*02a0*/  ISETP.GT.U32.AND P0, PT, R8, 0x1f, PT ;  /* 0x0000001f0800780c */ /* 0x000fda0003f04070 */
[----:B------:R-:W-:Y:S05]  /*02b0*/  @P0 EXIT ;  /* 0x000000000000094d */ /* 0x000fea0003800000 */
[C---:B0-----:R-:W-:Y:S01]  /*02c0*/  VIADD R3, R8.reuse, 0x20 ;  /* 0x0000002008037836 */ /* 0x041fe20000000000 */
[----:B------:R-:W-:Y:S01]  /*02d0*/  BSSY.RECONVERGENT B0, `(.L_x_91) ;  /* 0x0000013000007945 */ /* 0x000fe20003800200 */
[C---:B------:R-:W-:Y:S01]  /*02e0*/  VIADD R4, R8.reuse, 0x10 ;  /* 0x0000001008047836 */ /* 0x040fe20000000000 */
[C---:B------:R-:W-:Y:S01]  /*02f0*/  ISETP.NE.AND P0, PT, R8.reuse, RZ, PT ;  /* 0x000000ff0800720c */ /* 0x040fe20003f05270 */
[C---:B------:R-:W-:Y:S01]  /*0300*/  VIADD R5, R8.reuse, 0x4 ;  /* 0x0000000408057836 */ /* 0x040fe20000000000 */
[----:B------:R-:W-:Y:S01]  /*0310*/  ISETP.GE.U32.AND P6, PT, R3, UR8, PT ;  /* 0x0000000803007c0c */ /* 0x000fe2000bfc6070 */
[----:B------:R-:W-:Y:S01]  /*0320*/  VIADD R6, R8, 0x2 ;  /* 0x0000000208067836 */ /* 0x000fe20000000000 */
[----:B------:R-:W-:Y:S01]  /*0330*/  ISETP.GE.U32.AND P1, PT, R4, UR8, PT ;  /* 0x0000000804007c0c */ /* 0x000fe2000bf26070 */
[C---:B------:R-:W-:Y:S01]  /*0340*/  VIADD R4, R8.reuse, 0x8 ;  /* 0x0000000808047836 */ /* 0x040fe20000000000 */
[----:B------:R-:W-:Y:S01]  /*0350*/  ISETP.GE.U32.AND P3, PT, R5, UR8, PT ;  /* 0x0000000805007c0c */ /* 0x000fe2000bf66070 */
[----:B------:R-:W-:Y:S01]  /*0360*/  VIADD R3, R8, 0x1 ;  /* 0x0000000108037836 */ /* 0x000fe20000000000 */
        /* <DEDUP_REMOVED lines=9> */
.L_x_92:
[----:B------:R-:W-:Y:S05]  /*0400*/  BSYNC.RECONVERGENT B0 ;  /* 0x0000000000007941 */ /* 0x000fea0003800200 */
.L_x_91:
[----:B------:R-:W-:Y:S04]  /*0410*/  BSSY.RECONVERGENT B0, `(.L_x_93) ;  /* 0x0000007000007945 */ /* 0x000fe80003800200 */
[----:B------:R-:W-:Y:S05]  /*0420*/  @P1 BRA `(.L_x_94) ;  /* 0x0000000000141947 */ /* 0x000fea0003800000 */
[----:B0-----:R-:W-:Y:S04]  /*0430*/  LDS R3, [R2+0x40] ;  /* 0x0000400002037984 */ /* 0x001fe80000000800 */
[----:B------:R-:W0:Y:S02]  /*0440*/  LDS R4, [R2] ;  /* 0x0000000002047984 */ /* 0x000e240000000800 */
[----:B0-----:R-:W-:-:S13]  /*0450*/  ISETP.GT.AND P1, PT, R3, R4, PT ;  /* 0x000000040300720c */ /* 0x001fda0003f24270 */
[----:B------:R-:W0:Y:S04]  /*0460*/  @P1 LDS R3, [R2+0x40] ;  /* 0x0000400002031984 */ /* 0x000e280000000800 */
[----:B0-----:R1:W-:Y:S02]  /*0470*/  @P1 STS [R2], R3 ;  /* 0x0000000302001388 */ /* 0x0013e40000000800 */
.L_x_94:
[----:B------:R-:W-:Y:S05]  /*0480*/  BSYNC.RECONVERGENT B0 ;  /* 0x0000000000007941 */ /* 0x000fea0003800200 */
.L_x_93:
[----:B------:R-:W-:Y:S04]  /*0490*/  BSSY.RECONVERGENT B0, `(.L_x_95) ;  /* 0x0000007000007945 */ /* 0x000fe80003800200 */
[----:B------:R-:W-:Y:S05]  /*04a0*/  @P2 BRA `(.L_x_96) ;  /* 0x0000000000142947 */ /* 0x000fea0003800000 */
[----:B01----:R-:W-:Y:S04]  /*04b0*/  LDS R3, [R2+0x20] ;  /* 0x0000200002037984 */ /* 0x003fe80000000800 */
[----:B------:R-:W0:Y:S02]  /*04c0*/  LDS R4, [R2] ;  /* 0x0000000002047984 */ /* 0x000e240000000800 */
[----:B0-----:R-:W-:-:S13]  /*04d0*/  ISETP.GT.AND P1, PT, R3, R4, PT ;  /* 0x000000040300720c */ /* 0x001fda0003f24270 */
[----:B------:R-:W0:Y:S04]  /*04e0*/  @P1 LDS R3, [R2+0x20] ;  /* 0x0000200002031984 */ /* 0x000e280000000800 */
[----:B0-----:R2:W-:Y:S02]  /*04f0*/  @P1 STS [R2], R3 ;  /* 0x0000000302001388 */ /* 0x0015e40000000800 */
.L_x_96:
[----:B------:R-:W-:Y:S05]  /*0500*/  BSYNC.RECONVERGENT B0 ;  /* 0x0000000000007941 */ /* 0x000fea0003800200 */
.L_x_95:
[----:B------:R-:W-:Y:S04]  /*0510*/  BSSY.RECONVERGENT B0, `(.L_x_97) ;  /* 0x0000007000007945 */ /* 0x000fe80003800200 */
[----:B------:R-:W-:Y:S05]  /*0520*/  @P3 BRA `(.L_x_98) ;  /* 0x0000000000143947 */ /* 0x000fea0003800000 */
[----:B012---:R-:W-:Y:S04]  /*0530*/  LDS R3, [R2+0x10] ;  /* 0x0000100002037984 */ /* 0x007fe80000000800 */
[----:B------:R-:W0:Y:S02]  /*0540*/  LDS R4, [R2] ;  /* 0x0000000002047984 */ /* 0x000e240000000800 */
[----:B0-----:R-:W-:-:S13]  /*0550*/  ISETP.GT.AND P1, PT, R3, R4, PT ;  /* 0x000000040300720c */ /* 0x001fda0003f24270 */
[----:B------:R-:W0:Y:S04]  /*0560*/  @P1 LDS R3, [R2+0x10] ;  /* 0x0000100002031984 */ /* 0x000e280000000800 */
[----:B0-----:R3:W-:Y:S02]  /*0570*/  @P1 STS [R2], R3 ;  /* 0x0000000302001388 */ /* 0x0017e40000000800 */
.L_x_98:
[----:B------:R-:W-:Y:S05]  /*0580*/  BSYNC.RECONVERGENT B0 ;  /* 0x0000000000007941 */ /* 0x000fea0003800200 */
.L_x_97:
[----:B------:R-:W-:Y:S04]  /*0590*/  BSSY.RECONVERGENT B0, `(.L_x_99) ;  /* 0x0000007000007945 */ /* 0x000fe80003800200 */
[----:B------:R-:W-:Y:S05]  /*05a0*/  @P4 BRA `(.L_x_100) ;  /* 0x0000000000144947 */ /* 0x000fea0003800000 */
[----:B0123--:R-:W-:Y:S04]  /*05b0*/  LDS R3, [R2+0x8] ;  /* 0x0000080002037984 */ /* 0x00ffe80000000800 */
[----:B------:R-:W0:Y:S02]  /*05c0*/  LDS R4, [R2] ;  /* 0x0000000002047984 */ /* 0x000e240000000800 */
[----:B0-----:R-:W-:-:S13]  /*05d0*/  ISETP.GT.AND P1, PT, R3, R4, PT ;  /* 0x000000040300720c */ /* 0x001fda0003f24270 */
[----:B------:R-:W0:Y:S04]  /*05e0*/  @P1 LDS R3, [R2+0x8] ;  /* 0x0000080002031984 */ /* 0x000e280000000800 */
[----:B0-----:R4:W-:Y:S02]  /*05f0*/  @P1 STS [R2], R3 ;  /* 0x0000000302001388 */ /* 0x0019e40000000800 */
.L_x_100:
[----:B------:R-:W-:Y:S05]  /*0600*/  BSYNC.RECONVERGENT B0 ;  /* 0x0000000000007941 */ /* 0x000fea0003800200 */
.L_x_99:
[----:B------:R-:W-:Y:S04]  /*0610*/  BSSY.RECONVERGENT B0, `(.L_x_101) ;  /* 0x0000007000007945 */ /* 0x000fe80003800200 */
[----:B------:R-:W-:Y:S05]  /*0620*/  @P5 BRA `(.L_x_102) ;  /* 0x0000000000145947 */ /* 0x000fea0003800000 */
[----:B01234-:R-:W-:Y:S04]  /*0630*/  LDS R3, [R2+0x4] ;  /* 0x0000040002037984 */ /* 0x01ffe80000000800 */
[----:B------:R-:W0:Y:S02]  /*0640*/  LDS R4, [R2] ;  /* 0x0000000002047984 */ /* 0x000e240000000800 */
[----:B0-----:R-:W-:-:S13]  /*0650*/  ISETP.GT.AND P1, PT, R3, R4, PT ;  /* 0x000000040300720c */ /* 0x001fda0003f24270 */
[----:B------:R-:W0:Y:S04]  /*0660*/  @P1 LDS R3, [R2+0x4] ;  /* 0x0000040002031984 */ /* 0x000e280000000800 */
[----:B0-----:R0:W-:Y:S02]  /*0670*/  @P1 STS [R2], R3 ;  /* 0x0000000302001388 */ /* 0x0011e40000000800 */
.L_x_102:
[----:B------:R-:W-:Y:S05]  /*0680*/  BSYNC.RECONVERGENT B0 ;  /* 0x0000000000007941 */ /* 0x000fea0003800200 */
.L_x_101:
[----:B------:R-:W-:Y:S05]  /*0690*/  @P0 EXIT ;  /* 0x000000000000094d */ /* 0x000fea0003800000 */
[----:B------:R-:W5:Y:S01]  /*06a0*/  S2UR UR5, SR_CgaCtaId ;  /* 0x00000000000579c3 */ /* 0x000f620000008800 */
[----:B------:R-:W-:-:S07]  /*06b0*/  UMOV UR4, 0x400 ;  /* 0x0000040000047882 */ /* 0x000fce0000000000 */
[----:B01234-:R-:W0:Y:S01]  /*06c0*/  LDC.64 R2, c[0x0][0x388] ;  /* 0x0000e200ff027b82 */ /* 0x01fe220000000a00 */
[----:B-----5:R-:W-:Y:S01]  /*06d0*/  ULEA UR4, UR5, UR4, 0x18 ;  /* 0x0000000405047291 */ /* 0x020fe2000f8ec0ff */
[----:B0-----:R-:W-:-:S08]  /*06e0*/  IMAD.WIDE.U32 R2, R0, 0x4, R2 ;  /* 0x0000000400027825 */ /* 0x001fd000078e0002 */
[----:B------:R-:W0:Y:S04]  /*06f0*/  LDS R5, [UR4] ;  /* 0x00000004ff057984 */ /* 0x000e280008000800 */
[----:B0-----:R-:W-:Y:S01]  /*0700*/  STG.E desc[UR6][R2.64], R5 ;  /* 0x0000000502007986 */ /* 0x001fe2000c101906 */
[----:B------:R-:W-:Y:S05]  /*0710*/  EXIT ;  /* 0x000000000000794d */ /* 0x000fea0003800000 */
.L_x_103:
        /* <DEDUP_REMOVED lines=14> */
.L_x_155:


//--------------------- .text._Z23count_chain_memory_sizePiS_S_S_S_S_S_S_ --------------------------
	.section	.text._Z23count_chain_memory_sizePiS_S_S_S_S_S_S_,"ax",@progbits
	.align	128
        .global         _Z23count_chain_memory_sizePiS_S_S_S_S_S_S_
        .type           _Z23count_chain_memory_sizePiS_S_S_S_S_S_S_,@function
        .size           _Z23count_chain_memory_sizePiS_S_S_S_S_S_S_,(.L_x_156 - _Z23count_chain_memory_sizePiS_S_S_S_S_S_S_)
        .other          _Z23count_chain_memory_sizePiS_S_S_S_S_S_S_,@"STO_CUDA_ENTRY STV_DEFAULT"
_Z23count_chain_memory_sizePiS_S_S_S_S_S_S_:
.text._Z23count_chain_memory_sizePiS_S_S_S_S_S_S_:
[----:B------:R-:W-:Y:S01]  /*0000*/  LDC R1, c[0x0][0x37c] ;  /* 0x0000df00ff017b82 */ /* 0x000fe20000000800 */
[----:B------:R-:W0:Y:S07]  /*0010*/  S2R R0, SR_CTAID.X ;  /* 0x0000000000007919 */ /* 0x000e2e0000002500 */
[----:B------:R-:W0:Y:S01]  /*0020*/  LDC.64 R2, c[0x0][0x398] ;  /* 0x0000e600ff027b82 */ /* 0x000e220000000a00 */
[----:B------:R-:W1:Y:S01]  /*0030*/  LDCU.64 UR6, c[0x0][0x358] ;  /* 0x00006b00ff0677ac */ /* 0x000e620008000a00 */
[----:B0-----:R-:W-:-:S05]  /*0040*/  IMAD.WIDE.U32 R2, R0, 0x4, R2 ;  /* 0x0000000400027825 */ /* 0x001fca00078e0002 */
[----:B-1----:R-:W2:Y:S01]  /*0050*/  LDG.E.CONSTANT R10, desc[UR6][R2.64] ;  /* 0x00000006020a7981 */ /* 0x002ea2000c1e9900 */
[----:B------:R-:W-:Y:S01]  /*0060*/  BSSY.RECONVERGENT B0, `(.L_x_104) ;  /* 0x0000027000007945 */ /* 0x000fe20003800200 */
[----:B------:R-:W-:Y:S01]  /*0070*/  IMAD.MOV.U32 R21, RZ, RZ, RZ ;  /* 0x000000ffff157224 */ /* 0x000fe200078e00ff */
        /* <DEDUP_REMOVED lines=14> */
[----:B------:R-:W-:-:S02]  /*0160*/  HFMA2 R21, -RZ, RZ, 0, 0 ;  /* 0x00000000ff157431 */ /* 0x000fc400000001ff */
[----:B--23--:R-:W-:-:S07]  /*0170*/  IMAD.MOV.U32 R17, RZ, RZ, R11 ;  /* 0x000000ffff117224 */ /* 0x00cfce00078e000b */
.L_x_106:
[----:B-----5:R-:W-:Y:S01]  /*0180*/  IADD3 R15, PT, PT, R16, R17, RZ ;  /* 0x00000011100f7210 */ /* 0x020fe20007ffe0ff */
[----:B------:R-:W-:-:S04]  /*0190*/  IMAD.IADD R13, R20, 0x1, R17 ;  /* 0x00000001140d7824 */ /* 0x000fc800078e0211 */
[----:B0-----:R-:W-:-:S04]  /*01a0*/  IMAD.WIDE R14, R15, 0x4, R2 ;  /* 0x000000040f0e7825 */ /* 0x001fc800078e0202 */
[----:B------:R-:W-:Y:S02]  /*01b0*/  IMAD.WIDE R12, R13, 0x4, R8 ;  /* 0x000000040d0c7825 */ /* 0x000fe400078e0208 */
[----:B------:R-:W1:Y:S04]  /*01c0*/  LDG.E.CONSTANT R15, desc[UR6][R14.64] ;  /* 0x000000060e0f7981 */ /* 0x000e68000c1e9900 */
[----:B------:R-:W4:Y:S01]  /*01d0*/  LDG.E.CONSTANT R13, desc[UR6][R12.64] ;  /* 0x000000060c0d7981 */ /* 0x000f22000c1e9900 */
[----:B-1----:R-:W-:-:S04]  /*01e0*/  IMAD.WIDE R18, R15, 0x4, R4 ;  /* 0x000000040f127825 */ /* 0x002fc800078e0204 */
[----:B----4-:R-:W-:Y:S02]  /*01f0*/  IMAD.WIDE R24, R13, 0x4, R6 ;  /* 0x000000040d187825 */ /* 0x010fe400078e0206 */
[----:B------:R-:W2:Y:S04]  /*0200*/  LDG.E.CONSTANT R18, desc[UR6][R18.64] ;  /* 0x0000000612127981 */ /* 0x000ea8000c1e9900 */
[----:B------:R-:W3:Y:S01]  /*0210*/  LDG.E.CONSTANT R24, desc[UR6][R24.64] ;  /* 0x0000000618187981 */ /* 0x000ee2000c1e9900 */
[----:B------:R-:W-:-:S04]  /*0220*/  IADD3 R17, PT, PT, R22, R17, RZ ;  /* 0x0000001116117210 */ /* 0x000fc80007ffe0ff */
[----:B------:R-:W-:Y:S02]  /*0230*/  ISETP.GE.AND P1, PT, R17, R10, PT ;  /* 0x0000000a1100720c */ /* 0x000fe40003f26270 */
[----:B--2---:R-:W-:-:S04]  /*0240*/  LOP3.LUT R23, RZ, R18, RZ, 0x33, !PT ;  /* 0x00000012ff177212 */ /* 0x004fc800078e33ff */
[----:B---3--:R-:W-:-:S04]  /*0250*/  IADD3 R26, PT, PT, R24, R23, RZ ;  /* 0x00000017181a7210 */ /* 0x008fc80007ffe0ff */
[----:B------:R-:W-:-:S13]  /*0260*/  ISETP.GE.AND P0, PT, R26, 0x2, PT ;  /* 0x000000021a00780c */ /* 0x000fda0003f06270 */
[----:B------:R-:W-:-:S04]  /*0270*/  @P0 IMAD.IADD R23, R24, 0x1, -R18 ;  /* 0x0000000118170824 */ /* 0x000fc800078e0a12 */
[----:B------:R-:W-:-:S05]  /*0280*/  @P0 IMAD R23, R26, R23, RZ ;  /* 0x000000171a170224 */ /* 0x000fca00078e02ff */
[----:B------:R-:W-:-:S04]  /*0290*/  @P0 LEA.HI R23, R23, R23, RZ, 0x1 ;  /* 0x0000001717170211 */ /* 0x000fc800078f08ff */
[----:B------:R-:W-:-:S05]  /*02a0*/  @P0 SHF.R.S32.HI R26, RZ, 0x1, R23 ;  /* 0x00000001ff1a0819 */ /* 0x000fca0000011417 */
[----:B------:R-:W-:Y:S01]  /*02b0*/  IMAD.IADD R21, R26, 0x1, R21 ;  /* 0x000000011a157824 */ /* 0x000fe200078e0215 */
[----:B------:R-:W-:Y:S06]  /*02c0*/  @!P1 BRA `(.L_x_106) ;  /* 0xfffffffc00ac9947 */ /* 0x000fec000383ffff */
.L_x_105:
[----:B------:R-:W-:Y:S05]  /*02d0*/  BSYNC.RECONVERGENT B0 ;  /* 0x0000000000007941 */ /* 0x000fea0003800200 */
.L_x_104:
        /* <DEDUP_REMOVED lines=10> */
[----:B------:R-:W-:-:S07]  /*0380*/  MOV R3, UR8 ;  /* 0x0000000800037c02 */ /* 0x000fce0008000f00 */
.L_x_108:
[----:B------:R-:W-:-:S04]  /*0390*/  SHF.R.U32.HI R6, RZ, 0x1, R3 ;  /* 0x00000001ff067819 */ /* 0x000fc80000011603 */
[----:B------:R-:W-:-:S13]  /*03a0*/  ISETP.GE.U32.AND P1, PT, R11, R6, PT ;  /* 0x000000060b00720c */ /* 0x000fda0003f26070 */
[----:B------:R-:W-:Y:S01]  /*03b0*/  @!P1 IMAD R4, R6, 0x4, R2 ;  /* 0x0000000406049824 */ /* 0x000fe200078e0202 */
[----:B------:R-:W-:Y:S05]  /*03c0*/  @!P1 LDS R5, [R2] ;  /* 0x0000000002059984 */ /* 0x000fea0000000800 */
[----:B------:R-:W1:Y:S02]  /*03d0*/  @!P1 LDS R4, [R4] ;  /* 0x0000000004049984 */ /* 0x000e640000000800 */
[----:B-1----:R-:W-:-:S05]  /*03e0*/  @!P1 IADD3 R5, PT, PT, R4, R5, RZ ;  /* 0x0000000504059210 */ /* 0x002fca0007ffe0ff */
[----:B------:R1:W-:Y:S01]  /*03f0*/  @!P1 STS [R2], R5 ;  /* 0x0000000502009388 */ /* 0x0003e20000000800 */
[----:B------:R-:W-:Y:S01]  /*0400*/  BAR.SYNC.DEFER_BLOCKING 0x0 ;  /* 0x0000000000007b1d */ /* 0x000fe20000010000 */
[----:B------:R-:W-:Y:S01]  /*0410*/  ISETP.GT.U32.AND P1, PT, R3, 0x3, PT ;  /* 0x000000030300780c */ /* 0x000fe20003f24070 */
[----:B------:R-:W-:-:S12]  /*0420*/  IMAD.MOV.U32 R3, RZ, RZ, R6 ;  /* 0x000000ffff037224 */ /* 0x000fd800078e0006 */
[----:B-1----:R-:W-:Y:S05]  /*0430*/  @P1 BRA `(.L_x_108) ;  /* 0xfffffffc00d41947 */ /* 0x002fea000383ffff */
.L_x_107:
        /* <DEDUP_REMOVED lines=9> */
.L_x_109:
        /* <DEDUP_REMOVED lines=11> */
.L_x_156:


//--------------------- .text._Z5test2PiS_S_S_S_iS_S_S_ --------------------------
	.section	.text._Z5test2PiS_S_S_S_iS_S_S_,"ax",@progbits
	.align	128
        .global         _Z5test2PiS_S_S_S_iS_S_S_
        .type           _Z5test2PiS_S_S_S_iS_S_S_,@function
        .size           _Z5test2PiS_S_S_S_iS_S_S_,(.L_x_157 - _Z5test2PiS_S_S_S_iS_S_S_)
        .other          _Z5test2PiS_S_S_S_iS_S_S_,@"STO_CUDA_ENTRY STV_DEFAULT"
_Z5test2PiS_S_S_S_iS_S_S_:
.text._Z5test2PiS_S_S_S_iS_S_S_:
[----:B------:R-:W0:Y:S08]  /*0000*/  LDC R1, c[0x0][0x37c] ;  /* 0x0000df00ff017b82 */ /* 0x000e300000000800 */
[----:B------:R-:W1:Y:S01]  /*0010*/  LDC R0, c[0x0][0x3a8] ;  /* 0x0000ea00ff007b82 */ /* 0x000e620000000800 */
[----:B------:R-:W2:Y:S01]  /*0020*/  LDCU UR4, c[0x0][0x2f8] ;  /* 0x00005f00ff0477ac */ /* 0x000ea20008000800 */
[----:B0-----:R-:W-:Y:S01]  /*0030*/  IADD3 R1, PT, PT, R1, -0x10, RZ ;  /* 0xfffffff001017810 */ /* 0x001fe20007ffe0ff */
[----:B------:R-:W0:Y:S03]  /*0040*/  LDCU UR5, c[0x0][0x2fc] ;  /* 0x00005f80ff0577ac */ /* 0x000e260008000800 */
[----:B--2---:R-:W-:-:S02]  /*0050*/  IADD3 R26, P1, PT, R1, UR4, RZ ;  /* 0x00000004011a7c10 */ /* 0x004fc4000ff3e0ff */
[----:B-1----:R-:W-:-:S13]  /*0060*/  ISETP.GE.AND P0, PT, R0, 0x1, PT ;  /* 0x000000010000780c */ /* 0x002fda0003f06270 */
[----:B0-----:R-:W-:Y:S05]  /*0070*/  @!P0 EXIT ;  /* 0x000000000000894d */ /* 0x001fea0003800000 */
[----:B------:R-:W-:Y:S01]  /*0080*/  IADD3.X R2, PT, PT, RZ, UR5, RZ, P1, !PT ;  /* 0x00000005ff027c10 */ /* 0x000fe20008ffe4ff */
[----:B------:R-:W-:Y:S01]  /*0090*/  IMAD.MOV.U32 R16, RZ, RZ, RZ ;  /* 0x000000ffff107224 */ /* 0x000fe200078e00ff */
[----:B------:R-:W0:Y:S06]  /*00a0*/  LDCU.64 UR36, c[0x0][0x358] ;  /* 0x00006b00ff2477ac */ /* 0x000e2c0008000a00 */
.L_x_118:
[----:B0-----:R-:W1:Y:S02]  /*00b0*/  LDC.64 R30, c[0x0][0x3b0] ;  /* 0x0000ec00ff1e7b82 */ /* 0x001e640000000a00 */
[----:B-1----:R-:W-:-:S05]  /*00c0*/  IMAD.WIDE.U32 R30, R16, 0x4, R30 ;  /* 0x00000004101e7825 */ /* 0x002fca00078e001e */
[----:B0-----:R-:W2:Y:S01]  /*00d0*/  LDG.E R0, desc[UR36][R30.64] ;  /* 0x000000241e007981 */ /* 0x001ea2000c1e1900 */
[----:B------:R-:W-:Y:S01]  /*00e0*/  BSSY.RECONVERGENT B8, `(.L_x_110) ;  /* 0x000003a000087945 */ /* 0x000fe20003800200 */
[----:B--2---:R-:W-:-:S13]  /*00f0*/  ISETP.GE.AND P0, PT, R0, 0x1, PT ;  /* 0x000000010000780c */ /* 0x004fda0003f06270 */
[----:B------:R-:W-:Y:S05]  /*0100*/  @!P0 BRA `(.L_x_111) ;  /* 0x0000000000dc8947 */ /* 0x000fea0003800000 */
[----:B------:R-:W0:Y:S08]  /*0110*/  LDC.64 R28, c[0x0][0x3c0] ;  /* 0x0000f000ff1c7b82 */ /* 0x000e300000000a00 */
[----:B------:R-:W1:Y:S08]  /*0120*/  LDC.64 R24, c[0x0][0x3a0] ;  /* 0x0000e800ff187b82 */ /* 0x000e700000000a00 */
[----:B------:R-:W2:Y:S01]  /*0130*/  LDC.64 R22, c[0x0][0x388] ;  /* 0x0000e200ff167b82 */ /* 0x000ea20000000a00 */
[----:B0-----:R-:W-:-:S05]  /*0140*/  IMAD.WIDE.U32 R28, R16, 0x4, R28 ;  /* 0x00000004101c7825 */ /* 0x001fca00078e001c */
[----:B------:R0:W5:Y:S01]  /*0150*/  LDG.E R6, desc[UR36][R28.64] ;  /* 0x000000241c067981 */ /* 0x000162000c1e1900 */
[----:B------:R-:W-:Y:S02]  /*0160*/  HFMA2 R27, -RZ, RZ, 0, 0 ;  /* 0x00000000ff1b7431 */ /* 0x000fe400000001ff */
[----:B-1----:R-:W-:-:S04]  /*0170*/  IMAD.WIDE.U32 R24, R16, 0x4, R24 ;  /* 0x0000000410187825 */ /* 0x002fc800078e0018 */
[----:B0-2---:R-:W-:-:S07]  /*0180*/  IMAD.WIDE.U32 R22, R16, 0x4, R22 ;  /* 0x0000000410167825 */ /* 0x005fce00078e0016 */
.L_x_117:
[----:B0-----:R-:W0:Y:S01]  /*0190*/  LDC.64 R4, c[0x0][0x3b8] ;  /* 0x0000ee00ff047b82 */ /* 0x001e220000000a00 */
[----:B-----5:R-:W-:-:S04]  /*01a0*/  IMAD.IADD R3, R6, 0x1, R27 ;  /* 0x0000000106037824 */ /* 0x020fc800078e021b */
[----:B0-----:R-:W-:-:S06]  /*01b0*/  IMAD.WIDE R4, R3, 0x4, R4 ;  /* 0x0000000403047825 */ /* 0x001fcc00078e0204 */
[----:B------:R-:W2:Y:S01]  /*01c0*/  LDG.E R4, desc[UR36][R4.64] ;  /* 0x0000002404047981 */ /* 0x000ea2000c1e1900 */
[----:B------:R-:W-:Y:S01]  /*01d0*/  BSSY.RECONVERGENT B7, `(.L_x_112) ;  /* 0x0000027000077945 */ /* 0x000fe20003800200 */
[----:B--2---:R-:W-:-:S13]  /*01e0*/  ISETP.GE.AND P0, PT, R4, 0x1, PT ;  /* 0x000000010400780c */ /* 0x004fda0003f06270 */
[----:B------:R-:W-:Y:S05]  /*01f0*/  @!P0 BRA `(.L_x_113) ;  /* 0x0000000000908947 */ /* 0x000fea0003800000 */
[----:B------:R-:W-:Y:S01]  /*0200*/  BSSY.RECONVERGENT B6, `(.L_x_114) ;  /* 0x0000022000067945 */ /* 0x000fe20003800200 */
[----:B------:R-:W-:-:S07]  /*0210*/  MOV R18, RZ ;  /* 0x000000ff00127202 */ /* 0x000fce0000000f00 */
.L_x_116:
[----:B------:R-:W2:Y:S01]  /*0220*/  LDG.E R0, desc[UR36][R22.64] ;  /* 0x0000002416007981 */ /* 0x000ea2000c1e1900 */
[----:B------:R-:W0:Y:S08]  /*0230*/  LDC.64 R4, c[0x0][0x390] ;  /* 0x0000e400ff047b82 */ /* 0x000e300000000a00 */
[----:B------:R-:W1:Y:S08]  /*0240*/  LDC.64 R10, c[0x0][0x398] ;  /* 0x0000e600ff0a7b82 */ /* 0x000e700000000a00 */
[----:B------:R-:W3:Y:S01]  /*0250*/  LDC.64 R12, c[0x0][0x380] ;  /* 0x0000e000ff0c7b82 */ /* 0x000ee20000000a00 */
[----:B------:R-:W-:Y:S01]  /*0260*/  MOV R8, 0x48 ;  /* 0x0000004800087802 */ /* 0x000fe20000000f00 */
[----:B------:R-:W4:Y:S01]  /*0270*/  LDCU.64 UR4, c[0x4][0x38] ;  /* 0x01000700ff0477ac */ /* 0x000f220008000a00 */
[----:B--2---:R-:W-:-:S02]  /*0280*/  IMAD.IADD R3, R0, 0x1, R27 ;  /* 0x0000000100037824 */ /* 0x004fc400078e021b */
[----:B------:R-:W2:Y:S02]  /*0290*/  LDG.E R0, desc[UR36][R24.64] ;  /* 0x0000002418007981 */ /* 0x000ea4000c1e1900 */
[----:B0-----:R-:W-:-:S06]  /*02a0*/  IMAD.WIDE R4, R3, 0x4, R4 ;  /* 0x0000000403047825 */ /* 0x001fcc00078e0204 */
[----:B------:R-:W5:Y:S01]  /*02b0*/  LDG.E R5, desc[UR36][R4.64] ;  /* 0x0000002404057981 */ /* 0x000f62000c1e1900 */
[----:B--2---:R-:W-:Y:S01]  /*02c0*/  IADD3 R3, PT, PT, R0, R27, RZ ;  /* 0x0000001b00037210 */ /* 0x004fe20007ffe0ff */
[----:B-----5:R-:W-:-:S04]  /*02d0*/  IMAD.IADD R7, R5, 0x1, R18 ;  /* 0x0000000105077824 */ /* 0x020fc800078e0212 */
[----:B-1----:R-:W-:-:S04]  /*02e0*/  IMAD.WIDE R10, R3, 0x4, R10 ;  /* 0x00000004030a7825 */ /* 0x002fc800078e020a */
[----:B---3--:R-:W-:Y:S01]  /*02f0*/  IMAD.WIDE R12, R7, 0x4, R12 ;  /* 0x00000004070c7825 */ /* 0x008fe200078e020c */
[----:B------:R-:W2:Y:S04]  /*0300*/  LDG.E R17, desc[UR36][R10.64] ;  /* 0x000000240a117981 */ /* 0x000ea8000c1e1900 */
[----:B------:R-:W2:Y:S01]  /*0310*/  LDG.E R19, desc[UR36][R12.64] ;  /* 0x000000240c137981 */ /* 0x000ea2000c1e1900 */
[----:B------:R-:W0:Y:S01]  /*0320*/  LDC.64 R8, c[0x4][R8] ;  /* 0x0100000008087b82 */ /* 0x000e220000000a00 */
[----:B----4-:R-:W-:Y:S01]  /*0330*/  MOV R4, UR4 ;  /* 0x0000000400047c02 */ /* 0x010fe20008000f00 */
[----:B------:R-:W-:Y:S01]  /*0340*/  IMAD.U32 R5, RZ, RZ, UR5 ;  /* 0x00000005ff057e24 */ /* 0x000fe2000f8e00ff */
[----:B------:R-:W-:Y:S01]  /*0350*/  MOV R6, R26 ;  /* 0x0000001a00067202 */ /* 0x000fe20000000f00 */
[----:B------:R-:W-:Y:S01]  /*0360*/  IMAD.MOV.U32 R7, RZ, RZ, R2 ;  /* 0x000000ffff077224 */ /* 0x000fe200078e0002 */
[----:B0-2---:R1:W-:Y:S06]  /*0370*/  STL.128 [R1], R16 ;  /* 0x0000001001007387 */ /* 0x0053ec0000100c00 */
[----:B------:R-:W-:-:S07]  /*0380*/  LEPC R20, `(.L_x_115) ;  /* 0x000000001014794e */ /* 0x000fce0000000000 */
[----:B-1----:R-:W-:Y:S05]  /*0390*/  CALL.ABS.NOINC R8 ;  /* 0x0000000008007343 */ /* 0x002fea0003c00000 */
.L_x_115:
[----:B------:R-:W2:Y:S01]  /*03a0*/  LDG.E R6, desc[UR36][R28.64] ;  /* 0x000000241c067981 */ /* 0x000ea2000c1e1900 */
[----:B------:R-:W0:Y:S01]  /*03b0*/  LDC.64 R4, c[0x0][0x3b8] ;  /* 0x0000ee00ff047b82 */ /* 0x000e220000000a00 */
[----:B--2---:R-:W-:-:S05]  /*03c0*/  IADD3 R3, PT, PT, R6, R27, RZ ;  /* 0x0000001b06037210 */ /* 0x004fca0007ffe0ff */
[----:B0-----:R-:W-:-:S06]  /*03d0*/  IMAD.WIDE R4, R3, 0x4, R4 ;  /* 0x0000000403047825 */ /* 0x001fcc00078e0204 */
[----:B------:R-:W2:Y:S01]  /*03e0*/  LDG.E R5, desc[UR36][R4.64] ;  /* 0x0000002404057981 */ /* 0x000ea2000c1e1900 */
[----:B------:R-:W-:-:S05]  /*03f0*/  VIADD R18, R18, 0x1 ;  /* 0x0000000112127836 */ /* 0x000fca0000000000 */
[----:B--2---:R-:W-:-:S13]  /*0400*/  ISETP.GE.AND P0, PT, R18, R5, PT ;  /* 0x000000051200720c */ /* 0x004fda0003f06270 */
[----:B------:R-:W-:Y:S05]  /*0410*/  @!P0 BRA `(.L_x_116) ;  /* 0xfffffffc00808947 */ /* 0x000fea000383ffff */
[----:B------:R-:W-:Y:S05]  /*0420*/  BSYNC.RECONVERGENT B6 ;  /* 0x0000000000067941 */ /* 0x000fea0003800200 */
.L_x_114:
[----:B------:R0:W5:Y:S02]  /*0430*/  LDG.E R0, desc[UR36][R30.64] ;  /* 0x000000241e007981 */ /* 0x000164000c1e1900 */
.L_x_113:
[----:B------:R-:W-:Y:S05]  /*0440*/  BSYNC.RECONVERGENT B7 ;  /* 0x0000000000077941 */ /* 0x000fea0003800200 */
.L_x_112:
[----:B------:R-:W-:-:S04]  /*0450*/  IADD3 R27, PT, PT, R27, 0x1, RZ ;  /* 0x000000011b1b7810 */ /* 0x000fc80007ffe0ff */
[----:B-----5:R-:W-:-:S13]  /*0460*/  ISETP.GE.AND P0, PT, R27, R0, PT ;  /* 0x000000001b00720c */ /* 0x020fda0003f06270 */
[----:B------:R-:W-:Y:S05]  /*0470*/  @!P0 BRA `(.L_x_117) ;  /* 0xfffffffc00448947 */ /* 0x000fea000383ffff */
.L_x_111:
[----:B------:R-:W-:Y:S05]  /*0480*/  BSYNC.RECONVERGENT B8 ;  /* 0x0000000000087941 */ /* 0x000fea0003800200 */
.L_x_110:
[----:B------:R-:W1:Y:S01]  /*0490*/  LDCU UR4, c[0x0][0x3a8] ;  /* 0x00007500ff0477ac */ /* 0x000e620008000800 */
[----:B------:R-:W-:-:S05]  /*04a0*/  VIADD R16, R16, 0x1 ;  /* 0x0000000110107836 */ /* 0x000fca0000000000 */
[----:B-1----:R-:W-:-:S13]  /*04b0*/  ISETP.NE.AND P0, PT, R16, UR4, PT ;  /* 0x0000000410007c0c */ /* 0x002fda000bf05270 */
[----:B------:R-:W-:Y:S05]  /*04c0*/  @P0 BRA `(.L_x_118) ;  /* 0xfffffff800f80947 */ /* 0x000fea000383ffff */
[----:B------:R-:W-:Y:S05]  /*04d0*/  EXIT ;  /* 0x000000000000794d */ /* 0x000fea0003800000 */
.L_x_119:
        /* <DEDUP_REMOVED lines=10> */
.L_x_157:


//--------------------- .text._Z5test1PiS_S_S_S_S_i --------------------------
	.section	.text._Z5test1PiS_S_S_S_S_i,"ax",@progbits
	.align	128
        .global         _Z5test1PiS_S_S_S_S_i
        .type           _Z5test1PiS_S_S_S_S_i,@function
        .size           _Z5test1PiS_S_S_S_S_i,(.L_x_158 - _Z5test1PiS_S_S_S_S_i)
        .other          _Z5test1PiS_S_S_S_S_i,@"STO_CUDA_ENTRY STV_DEFAULT"
_Z5test1PiS_S_S_S_S_i:
.text._Z5test1PiS_S_S_S_S_i:
[----:B------:R-:W0:Y:S01]  /*0000*/  LDC R1, c[0x0][0x37c] ;  /* 0x0000df00ff017b82 */ /* 0x000e220000000800 */
[----:B------:R-:W1:Y:S01]  /*0010*/  LDCU UR6, c[0x0][0x3b0] ;  /* 0x00007600ff0677ac */ /* 0x000e620008000800 */
[----:B0-----:R-:W-:Y:S01]  /*0020*/  VIADD R1, R1, 0xfffffff0 ;  /* 0xfffffff001017836 */ /* 0x001fe20000000000 */
[----:B------:R-:W0:Y:S01]  /*0030*/  LDCU UR4, c[0x0][0x2f8] ;  /* 0x00005f00ff0477ac */ /* 0x000e220008000800 */
[----:B------:R-:W2:Y:S01]  /*0040*/  LDCU UR5, c[0x0][0x2fc] ;  /* 0x00005f80ff0577ac */ /* 0x000ea20008000800 */
[----:B-1----:R-:W-:Y:S02]  /*0050*/  IMAD.U32 R0, RZ, RZ, UR6 ;  /* 0x00000006ff007e24 */ /* 0x002fe4000f8e00ff */
[----:B0-----:R-:W-:-:S03]  /*0060*/  IADD3 R23, P1, PT, R1, UR4, RZ ;  /* 0x0000000401177c10 */ /* 0x001fc6000ff3e0ff */
[----:B------:R-:W-:Y:S02]  /*0070*/  ISETP.GE.AND P0, PT, R0, 0x1, PT ;  /* 0x000000010000780c */ /* 0x000fe40003f06270 */
[----:B--2---:R-:W-:-:S11]  /*0080*/  IMAD.X R22, RZ, RZ, UR5, P1 ;  /* 0x00000005ff167e24 */ /* 0x004fd600088e06ff */
[----:B------:R-:W-:Y:S05]  /*0090*/  @!P0 BRA `(.L_x_120) ;  /* 0x0000000000d88947 */ /* 0x000fea0003800000 */
[----:B------:R-:W-:Y:S01]  /*00a0*/  HFMA2 R2, -RZ, RZ, 0, 0 ;  /* 0x00000000ff027431 */ /* 0x000fe200000001ff */
[----:B------:R-:W-:Y:S01]  /*00b0*/  BSSY.RECONVERGENT B8, `(.L_x_120) ;  /* 0x0000034000087945 */ /* 0x000fe20003800200 */
[----:B------:R-:W0:Y:S05]  /*00c0*/  LDCU.64 UR36, c[0x0][0x358] ;  /* 0x00006b00ff2477ac */ /* 0x000e2a0008000a00 */
.L_x_126:
[----:B------:R-:W1:Y:S02]  /*00d0*/  LDC.64 R18, c[0x0][0x3a8] ;  /* 0x0000ea00ff127b82 */ /* 0x000e640000000a00 */
[----:B-1----:R-:W-:-:S05]  /*00e0*/  IMAD.WIDE.U32 R18, R2, 0x4, R18 ;  /* 0x0000000402127825 */ /* 0x002fca00078e0012 */
[----:B0-----:R-:W2:Y:S01]  /*00f0*/  LDG.E R0, desc[UR36][R18.64] ;  /* 0x0000002412007981 */ /* 0x001ea2000c1e1900 */
[----:B------:R-:W-:Y:S01]  /*0100*/  BSSY.RECONVERGENT B7, `(.L_x_121) ;  /* 0x000001f000077945 */ /* 0x000fe20003800200 */
[----:B--2---:R-:W-:-:S13]  /*0110*/  ISETP.GE.AND P0, PT, R0, 0x1, PT ;  /* 0x000000010000780c */ /* 0x004fda0003f06270 */
[----:B------:R-:W-:Y:S05]  /*0120*/  @!P0 BRA `(.L_x_122) ;  /* 0x0000000000708947 */ /* 0x000fea0003800000 */
[----:B------:R-:W0:Y:S02]  /*0130*/  LDCU.64 UR4, c[0x0][0x3a0] ;  /* 0x00007400ff0477ac */ /* 0x000e240008000a00 */
[----:B0-----:R-:W-:-:S04]  /*0140*/  LEA R16, P0, R2, UR4, 0x2 ;  /* 0x0000000402107c11 */ /* 0x001fc8000f8010ff */
[----:B------:R-:W-:-:S05]  /*0150*/  LEA.HI.X R17, R2, UR5, RZ, 0x2, P0 ;  /* 0x0000000502117c11 */ /* 0x000fca00080f14ff */
[----:B------:R-:W2:Y:S01]  /*0160*/  LDG.E R3, desc[UR36][R16.64] ;  /* 0x0000002410037981 */ /* 0x000ea2000c1e1900 */
[----:B------:R-:W-:Y:S01]  /*0170*/  BSSY.RECONVERGENT B6, `(.L_x_122) ;  /* 0x0000017000067945 */ /* 0x000fe20003800200 */
[----:B--2---:R-:W-:-:S07]  /*0180*/  IMAD.MOV.U32 R24, RZ, RZ, R3 ;  /* 0x000000ffff187224 */ /* 0x004fce00078e0003 */
.L_x_124:
[----:B------:R-:W0:Y:S01]  /*0190*/  LDC.64 R8, c[0x0][0x380] ;  /* 0x0000e000ff087b82 */ /* 0x000e220000000a00 */
[C---:B------:R-:W-:Y:S01]  /*01a0*/  IMAD.IADD R3, R24.reuse, 0x1, -R3 ;  /* 0x0000000118037824 */ /* 0x040fe200078e0a03 */
[----:B------:R-:W-:Y:S01]  /*01b0*/  MOV R0, 0x48 ;  /* 0x0000004800007802 */ /* 0x000fe20000000f00 */
[----:B------:R-:W1:Y:S01]  /*01c0*/  LDCU.64 UR4, c[0x4][0x20] ;  /* 0x01000400ff0477ac */ /* 0x000e620008000a00 */
[----:B0-----:R-:W-:-:S06]  /*01d0*/  IMAD.WIDE R8, R24, 0x4, R8 ;  /* 0x0000000418087825 */ /* 0x001fcc00078e0208 */
[----:B------:R-:W2:Y:S01]  /*01e0*/  LDG.E R8, desc[UR36][R8.64] ;  /* 0x0000002408087981 */ /* 0x000ea2000c1e1900 */
[----:B------:R0:W3:Y:S01]  /*01f0*/  LDC.64 R10, c[0x4][R0] ;  /* 0x01000000000a7b82 */ /* 0x0000e20000000a00 */
[----:B-1----:R-:W-:Y:S01]  /*0200*/  MOV R4, UR4 ;  /* 0x0000000400047c02 */ /* 0x002fe20008000f00 */
[----:B------:R-:W-:Y:S01]  /*0210*/  IMAD.U32 R5, RZ, RZ, UR5 ;  /* 0x00000005ff057e24 */ /* 0x000fe2000f8e00ff */
[----:B------:R0:W-:Y:S01]  /*0220*/  STL.64 [R1], R2 ;  /* 0x0000000201007387 */ /* 0x0001e20000100a00 */
[----:B------:R-:W-:Y:S01]  /*0230*/  IMAD.MOV.U32 R6, RZ, RZ, R23 ;  /* 0x000000ffff067224 */ /* 0x000fe200078e0017 */
[----:B------:R-:W-:Y:S02]  /*0240*/  MOV R7, R22 ;  /* 0x0000001600077202 */ /* 0x000fe40000000f00 */
[----:B--23--:R0:W-:Y:S05]  /*0250*/  STL [R1+0x8], R8 ;  /* 0x0000080801007387 */ /* 0x00c1ea0000100800 */
[----:B------:R-:W-:-:S07]  /*0260*/  LEPC R20, `(.L_x_123) ;  /* 0x000000001014794e */ /* 0x000fce0000000000 */
[----:B0-----:R-:W-:Y:S05]  /*0270*/  CALL.ABS.NOINC R10 ;  /* 0x000000000a007343 */ /* 0x001fea0003c00000 */
.L_x_123:
[----:B------:R-:W2:Y:S04]  /*0280*/  LDG.E R3, desc[UR36][R16.64] ;  /* 0x0000002410037981 */ /* 0x000ea8000c1e1900 */
[----:B------:R-:W2:Y:S01]  /*0290*/  LDG.E R0, desc[UR36][R18.64] ;  /* 0x0000002412007981 */ /* 0x000ea2000c1e1900 */
[----:B------:R-:W-:Y:S02]  /*02a0*/  VIADD R24, R24, 0x1 ;  /* 0x0000000118187836 */ /* 0x000fe40000000000 */
[----:B--2---:R-:W-:-:S05]  /*02b0*/  IMAD.IADD R5, R3, 0x1, R0 ;  /* 0x0000000103057824 */ /* 0x004fca00078e0200 */
[----:B------:R-:W-:-:S13]  /*02c0*/  ISETP.GE.AND P0, PT, R24, R5, PT ;  /* 0x000000051800720c */ /* 0x000fda0003f06270 */
[----:B------:R-:W-:Y:S05]  /*02d0*/  @!P0 BRA `(.L_x_124) ;  /* 0xfffffffc00ac8947 */ /* 0x000fea000383ffff */
[----:B------:R-:W-:Y:S05]  /*02e0*/  BSYNC.RECONVERGENT B6 ;  /* 0x0000000000067941 */ /* 0x000fea0003800200 */
.L_x_122:
[----:B------:R-:W-:Y:S05]  /*02f0*/  BSYNC.RECONVERGENT B7 ;  /* 0x0000000000077941 */ /* 0x000fea0003800200 */
.L_x_121:
[----:B------:R-:W-:Y:S01]  /*0300*/  MOV R3, 0x48 ;  /* 0x0000004800037802 */ /* 0x000fe20000000f00 */
[----:B------:R0:W-:Y:S01]  /*0310*/  STL [R1], R0 ;  /* 0x0000000001007387 */ /* 0x0001e20000100800 */
[----:B------:R-:W1:Y:S01]  /*0320*/  LDCU.64 UR4, c[0x4][0x28] ;  /* 0x01000500ff0477ac */ /* 0x000e620008000a00 */
[----:B------:R-:W-:Y:S01]  /*0330*/  IMAD.MOV.U32 R6, RZ, RZ, R23 ;  /* 0x000000ffff067224 */ /* 0x000fe200078e0017 */
[----:B------:R0:W2:Y:S01]  /*0340*/  LDC.64 R8, c[0x4][R3] ;  /* 0x0100000003087b82 */ /* 0x0000a20000000a00 */
[----:B------:R-:W-:Y:S02]  /*0350*/  MOV R7, R22 ;  /* 0x0000001600077202 */ /* 0x000fe40000000f00 */
[----:B-1----:R-:W-:Y:S01]  /*0360*/  MOV R4, UR4 ;  /* 0x0000000400047c02 */ /* 0x002fe20008000f00 */
[----:B0-----:R-:W-:-:S07]  /*0370*/  IMAD.U32 R5, RZ, RZ, UR5 ;  /* 0x00000005ff057e24 */ /* 0x001fce000f8e00ff */
[----:B------:R-:W-:-:S07]  /*0380*/  LEPC R20, `(.L_x_125) ;  /* 0x000000001014794e */ /* 0x000fce0000000000 */
[----:B--2---:R-:W-:Y:S05]  /*0390*/  CALL.ABS.NOINC R8 ;  /* 0x0000000008007343 */ /* 0x004fea0003c00000 */
.L_x_125:
[----:B------:R-:W0:Y:S01]  /*03a0*/  LDCU UR4, c[0x0][0x3b0] ;  /* 0x00007600ff0477ac */ /* 0x000e220008000800 */
[----:B------:R-:W-:Y:S02]  /*03b0*/  VIADD R2, R2, 0x1 ;  /* 0x0000000102027836 */ /* 0x000fe40000000000 */
[----:B0-----:R-:W-:-:S05]  /*03c0*/  IMAD.U32 R0, RZ, RZ, UR4 ;  /* 0x00000004ff007e24 */ /* 0x001fca000f8e00ff */
[----:B------:R-:W-:-:S13]  /*03d0*/  ISETP.NE.AND P0, PT, R2, R0, PT ;  /* 0x000000000200720c */ /* 0x000fda0003f05270 */
[----:B------:R-:W-:Y:S05]  /*03e0*/  @P0 BRA `(.L_x_126) ;  /* 0xfffffffc00380947 */ /* 0x000fea000383ffff */
[----:B------:R-:W-:Y:S05]  /*03f0*/  BSYNC.RECONVERGENT B8 ;  /* 0x0000000000087941 */ /* 0x000fea0003800200 */
.L_x_120:
[----:B------:R-:W-:Y:S01]  /*0400*/  MOV R2, 0x48 ;  /* 0x0000004800027802 */ /* 0x000fe20000000f00 */
[----:B------:R0:W-:Y:S01]  /*0410*/  STL [R1], R0 ;  /* 0x0000000001007387 */ /* 0x0001e20000100800 */
[----:B------:R-:W1:Y:S01]  /*0420*/  LDCU.64 UR4, c[0x4][0x30] ;  /* 0x01000600ff0477ac */ /* 0x000e620008000a00 */
[----:B------:R-:W-:Y:S01]  /*0430*/  IMAD.MOV.U32 R6, RZ, RZ, R23 ;  /* 0x000000ffff067224 */ /* 0x000fe200078e0017 */
[----:B------:R-:W-:Y:S02]  /*0440*/  MOV R7, R22 ;  /* 0x0000001600077202 */ /* 0x000fe40000000f00 */
[----:B------:R-:W2:Y:S01]  /*0450*/  LDC.64 R2, c[0x4][R2] ;  /* 0x0100000002027b82 */ /* 0x000ea20000000a00 */
[----:B-1----:R-:W-:Y:S01]  /*0460*/  MOV R4, UR4 ;  /* 0x0000000400047c02 */ /* 0x002fe20008000f00 */
[----:B0-----:R-:W-:-:S07]  /*0470*/  IMAD.U32 R5, RZ, RZ, UR5 ;  /* 0x00000005ff057e24 */ /* 0x001fce000f8e00ff */
[----:B------:R-:W-:-:S07]  /*0480*/  LEPC R20, `(.L_x_127) ;  /* 0x000000001014794e */ /* 0x000fce0000000000 */
[----:B--2---:R-:W-:Y:S05]  /*0490*/  CALL.ABS.NOINC R2 ;  /* 0x0000000002007343 */ /* 0x004fea0003c00000 */
.L_x_127:
[----:B------:R-:W-:Y:S05]  /*04a0*/  EXIT ;  /* 0x000000000000794d */ /* 0x000fea0003800000 */
.L_x_128:
        /* <DEDUP_REMOVED lines=13> */
.L_x_158:


//--------------------- .text._Z4testPPPiiS_S0_S0_ --------------------------
	.section	.text._Z4testPPPiiS_S0_S0_,"ax",@progbits
	.align	128
        .global         _Z4testPPPiiS_S0_S0_
        .type           _Z4testPPPiiS_S0_S0_,@function
        .size           _Z4testPPPiiS_S0_S0_,(.L_x_159 - _Z4testPPPiiS_S0_S0_)
        .other          _Z4testPPPiiS_S0_S0_,@"STO_CUDA_ENTRY STV_DEFAULT"
_Z4testPPPiiS_S0_S0_:
.text._Z4testPPPiiS_S0_S0_:
[----:B------:R-:W0:Y:S08]  /*0000*/  LDC R1, c[0x0][0x37c] ;  /* 0x0000df00ff017b82 */ /* 0x000e300000000800 */
[----:B------:R-:W1:Y:S01]  /*0010*/  LDC R0, c[0x0][0x388] ;  /* 0x0000e200ff007b82 */ /* 0x000e620000000800 */
[----:B------:R-:W2:Y:S01]  /*0020*/  LDCU UR4, c[0x0][0x2f8] ;  /* 0x00005f00ff0477ac */ /* 0x000ea20008000800 */
[----:B0-----:R-:W-:Y:S01]  /*0030*/  VIADD R1, R1, 0xfffffff8 ;  /* 0xfffffff801017836 */ /* 0x001fe20000000000 */
[----:B------:R-:W0:Y:S04]  /*0040*/  LDCU UR5, c[0x0][0x2fc] ;  /* 0x00005f80ff0577ac */ /* 0x000e280008000800 */
[----:B--2---:R-:W-:-:S02]  /*0050*/  IADD3 R23, P1, PT, R1, UR4, RZ ;  /* 0x0000000401177c10 */ /* 0x004fc4000ff3e0ff */
[----:B-1----:R-:W-:-:S13]  /*0060*/  ISETP.GE.AND P0, PT, R0, 0x1, PT ;  /* 0x000000010000780c */ /* 0x002fda0003f06270 */
[----:B0-----:R-:W-:Y:S05]  /*0070*/  @!P0 EXIT ;  /* 0x000000000000894d */ /* 0x001fea0003800000 */
[----:B------:R-:W-:Y:S01]  /*0080*/  IMAD.X R22, RZ, RZ, UR5, P1 ;  /* 0x00000005ff167e24 */ /* 0x000fe200088e06ff */
[----:B------:R-:W0:Y:S01]  /*0090*/  LDCU.64 UR36, c[0x0][0x358] ;  /* 0x00006b00ff2477ac */ /* 0x000e220008000a00 */
[----:B------:R-:W-:-:S07]  /*00a0*/  IMAD.MOV.U32 R2, RZ, RZ, RZ ;  /* 0x000000ffff027224 */ /* 0x000fce00078e00ff */
.L_x_139:
[----:B------:R-:W-:Y:S01]  /*00b0*/  MOV R0, 0x48 ;  /* 0x0000004800007802 */ /* 0x000fe20000000f00 */
[----:B------:R1:W-:Y:S01]  /*00c0*/  STL [R1], R2 ;  /* 0x0000000201007387 */ /* 0x0003e20000100800 */
[----:B------:R-:W2:Y:S01]  /*00d0*/  LDCU.64 UR4, c[0x4][URZ] ;  /* 0x01000000ff0477ac */ /* 0x000ea20008000a00 */
[----:B------:R-:W-:Y:S01]  /*00e0*/  IMAD.MOV.U32 R6, RZ, RZ, R23 ;  /* 0x000000ffff067224 */ /* 0x000fe200078e0017 */
[----:B------:R1:W3:Y:S01]  /*00f0*/  LDC.64 R8, c[0x4][R0] ;  /* 0x0100000000087b82 */ /* 0x0002e20000000a00 */
[----:B------:R-:W-:Y:S02]  /*0100*/  MOV R7, R22 ;  /* 0x0000001600077202 */ /* 0x000fe40000000f00 */
[----:B--2---:R-:W-:Y:S01]  /*0110*/  MOV R4, UR4 ;  /* 0x0000000400047c02 */ /* 0x004fe20008000f00 */
[----:B-1----:R-:W-:-:S07]  /*0120*/  IMAD.U32 R5, RZ, RZ, UR5 ;  /* 0x00000005ff057e24 */ /* 0x002fce000f8e00ff */
[----:B------:R-:W-:-:S07]  /*0130*/  LEPC R20, `(.L_x_129) ;  /* 0x000000001014794e */ /* 0x000fce0000000000 */
[----:B0--3--:R-:W-:Y:S05]  /*0140*/  CALL.ABS.NOINC R8 ;  /* 0x0000000008007343 */ /* 0x009fea0003c00000 */
.L_x_129:
[----:B------:R-:W0:Y:S02]  /*0150*/  LDC.64 R30, c[0x0][0x390] ;  /* 0x0000e400ff1e7b82 */ /* 0x000e240000000a00 */
[----:B0-----:R-:W-:-:S05]  /*0160*/  IMAD.WIDE.U32 R30, R2, 0x4, R30 ;  /* 0x00000004021e7825 */ /* 0x001fca00078e001e */
[----:B------:R-:W2:Y:S01]  /*0170*/  LDG.E R0, desc[UR36][R30.64] ;  /* 0x000000241e007981 */ /* 0x000ea2000c1e1900 */
[----:B------:R-:W-:Y:S01]  /*0180*/  BSSY.RECONVERGENT B7, `(.L_x_130) ;  /* 0x0000044000077945 */ /* 0x000fe20003800200 */
[----:B--2---:R-:W-:-:S13]  /*0190*/  ISETP.GE.AND P0, PT, R0, 0x1, PT ;  /* 0x000000010000780c */ /* 0x004fda0003f06270 */
[----:B------:R-:W-:Y:S05]  /*01a0*/  @!P0 BRA `(.L_x_131) ;  /* 0x0000000400048947 */ /* 0x000fea0003800000 */
[----:B------:R-:W0:Y:S01]  /*01b0*/  LDC.64 R28, c[0x0][0x3a0] ;  /* 0x0000e800ff1c7b82 */ /* 0x000e220000000a00 */
[----:B------:R-:W-:-:S07]  /*01c0*/  IMAD.MOV.U32 R24, RZ, RZ, RZ ;  /* 0x000000ffff187224 */ /* 0x000fce00078e00ff */
[----:B------:R-:W1:Y:S08]  /*01d0*/  LDC.64 R18, c[0x0][0x398] ;  /* 0x0000e600ff127b82 */ /* 0x000e700000000a00 */
[----:B------:R-:W2:Y:S01]  /*01e0*/  LDC.64 R16, c[0x0][0x380] ;  /* 0x0000e000ff107b82 */ /* 0x000ea20000000a00 */
[----:B0-----:R-:W-:-:S04]  /*01f0*/  IMAD.WIDE.U32 R28, R2, 0x8, R28 ;  /* 0x00000008021c7825 */ /* 0x001fc800078e001c */
[----:B-1----:R-:W-:-:S04]  /*0200*/  IMAD.WIDE.U32 R18, R2, 0x8, R18 ;  /* 0x0000000802127825 */ /* 0x002fc800078e0012 */
[----:B--2---:R-:W-:-:S07]  /*0210*/  IMAD.WIDE.U32 R16, R2, 0x8, R16 ;  /* 0x0000000802107825 */ /* 0x004fce00078e0010 */
.L_x_138:
[----:B------:R-:W2:Y:S01]  /*0220*/  LDG.E.64 R10, desc[UR36][R28.64] ;  /* 0x000000241c0a7981 */ /* 0x000ea2000c1e1b00 */
[----:B------:R-:W-:Y:S01]  /*0230*/  MOV R8, 0x48 ;  /* 0x0000004800087802 */ /* 0x000fe20000000f00 */
[----:B------:R-:W0:Y:S01]  /*0240*/  LDCU.64 UR4, c[0x4][0x8] ;  /* 0x01000100ff0477ac */ /* 0x000e220008000a00 */
[----:B--2---:R-:W-:-:S06]  /*0250*/  IMAD.WIDE.U32 R10, R24, 0x4, R10 ;  /* 0x00000004180a7825 */ /* 0x004fcc00078e000a */
[----:B------:R-:W2:Y:S01]  /*0260*/  LD.E R10, desc[UR36][R10.64] ;  /* 0x000000240a0a7980 */ /* 0x000ea2000c101900 */
[----:B------:R-:W1:Y:S01]  /*0270*/  LDC.64 R8, c[0x4][R8] ;  /* 0x0100000008087b82 */ /* 0x000e620000000a00 */
[----:B0-----:R-:W-:Y:S01]  /*0280*/  IMAD.U32 R4, RZ, RZ, UR4 ;  /* 0x00000004ff047e24 */ /* 0x001fe2000f8e00ff */
[----:B------:R-:W-:Y:S01]  /*0290*/  MOV R5, UR5 ;  /* 0x0000000500057c02 */ /* 0x000fe20008000f00 */
[----:B------:R-:W-:Y:S02]  /*02a0*/  IMAD.MOV.U32 R6, RZ, RZ, R23 ;  /* 0x000000ffff067224 */ /* 0x000fe400078e0017 */
[----:B------:R-:W-:Y:S01]  /*02b0*/  IMAD.MOV.U32 R7, RZ, RZ, R22 ;  /* 0x000000ffff077224 */ /* 0x000fe200078e0016 */
[----:B-12---:R0:W-:Y:S06]  /*02c0*/  STL [R1], R10 ;  /* 0x0000000a01007387 */ /* 0x0061ec0000100800 */
[----:B------:R-:W-:-:S07]  /*02d0*/  LEPC R20, `(.L_x_132) ;  /* 0x000000001014794e */ /* 0x000fce0000000000 */
[----:B0-----:R-:W-:Y:S05]  /*02e0*/  CALL.ABS.NOINC R8 ;  /* 0x0000000008007343 */ /* 0x001fea0003c00000 */
.L_x_132:
[----:B------:R-:W2:Y:S02]  /*02f0*/  LDG.E.64 R4, desc[UR36][R18.64] ;  /* 0x0000002412047981 */ /* 0x000ea4000c1e1b00 */
[----:B--2---:R-:W-:-:S06]  /*0300*/  IMAD.WIDE.U32 R4, R24, 0x4, R4 ;  /* 0x0000000418047825 */ /* 0x004fcc00078e0004 */
[----:B------:R-:W2:Y:S01]  /*0310*/  LD.E R4, desc[UR36][R4.64] ;  /* 0x0000002404047980 */ /* 0x000ea2000c101900 */
[----:B------:R-:W-:Y:S01]  /*0320*/  BSSY.RECONVERGENT B6, `(.L_x_133) ;  /* 0x000001d000067945 */ /* 0x000fe20003800200 */
[----:B--2---:R-:W-:-:S13]  /*0330*/  ISETP.GE.AND P0, PT, R4, 0x1, PT ;  /* 0x000000010400780c */ /* 0x004fda0003f06270 */
[----:B------:R-:W-:Y:S05]  /*0340*/  @!P0 BRA `(.L_x_134) ;  /* 0x0000000000688947 */ /* 0x000fea0003800000 */
[----:B------:R-:W-:Y:S01]  /*0350*/  HFMA2 R25, -RZ, RZ, 0, 0 ;  /* 0x00000000ff197431 */ /* 0x000fe200000001ff */
[----:B------:R-:W-:-:S07]  /*0360*/  CS2R R26, SRZ ;  /* 0x00000000001a7805 */ /* 0x000fce000001ff00 */
.L_x_136:
[----:B------:R-:W2:Y:S01]  /*0370*/  LDG.E.64 R10, desc[UR36][R16.64] ;  /* 0x00000024100a7981 */ /* 0x000ea2000c1e1b00 */
[----:B------:R-:W-:Y:S01]  /*0380*/  MOV R8, 0x48 ;  /* 0x0000004800087802 */ /* 0x000fe20000000f00 */
[----:B------:R-:W0:Y:S01]  /*0390*/  LDCU.64 UR4, c[0x4][0x10] ;  /* 0x01000200ff0477ac */ /* 0x000e220008000a00 */
[----:B--2---:R-:W-:-:S06]  /*03a0*/  IMAD.WIDE.U32 R10, R24, 0x8, R10 ;  /* 0x00000008180a7825 */ /* 0x004fcc00078e000a */
[----:B------:R-:W2:Y:S02]  /*03b0*/  LD.E.64 R10, desc[UR36][R10.64] ;  /* 0x000000240a0a7980 */ /* 0x000ea4000c101b00 */
[----:B--2---:R-:W-:-:S05]  /*03c0*/  IADD3 R12, P0, PT, R10, R26, RZ ;  /* 0x0000001a0a0c7210 */ /* 0x004fca0007f1e0ff */
[----:B------:R-:W-:-:S05]  /*03d0*/  IMAD.X R13, R11, 0x1, R27, P0 ;  /* 0x000000010b0d7824 */ /* 0x000fca00000e061b */
        /* <DEDUP_REMOVED lines=9> */
.L_x_135:
[----:B------:R-:W2:Y:S02]  /*0470*/  LDG.E.64 R4, desc[UR36][R18.64] ;  /* 0x0000002412047981 */ /* 0x000ea4000c1e1b00 */
[----:B--2---:R-:W-:-:S06]  /*0480*/  IMAD.WIDE.U32 R4, R24, 0x4, R4 ;  /* 0x0000000418047825 */ /* 0x004fcc00078e0004 */
[----:B------:R-:W2:Y:S01]  /*0490*/  LD.E R4, desc[UR36][R4.64] ;  /* 0x0000002404047980 */ /* 0x000ea2000c101900 */
[----:B------:R-:W-:Y:S02]  /*04a0*/  IADD3 R25, PT, PT, R25, 0x1, RZ ;  /* 0x0000000119197810 */ /* 0x000fe40007ffe0ff */
[----:B------:R-:W-:-:S05]  /*04b0*/  IADD3 R26, P1, PT, R26, 0x4, RZ ;  /* 0x000000041a1a7810 */ /* 0x000fca0007f3e0ff */
[----:B------:R-:W-:Y:S01]  /*04c0*/  IMAD.X R27, RZ, RZ, R27, P1 ;  /* 0x000000ffff1b7224 */ /* 0x000fe200008e061b */
[----:B--2---:R-:W-:-:S13]  /*04d0*/  ISETP.GE.AND P0, PT, R25, R4, PT ;  /* 0x000000041900720c */ /* 0x004fda0003f06270 */
[----:B------:R-:W-:Y:S05]  /*04e0*/  @!P0 BRA `(.L_x_136) ;  /* 0xfffffffc00a08947 */ /* 0x000fea000383ffff */
.L_x_134:
[----:B------:R-:W-:Y:S05]  /*04f0*/  BSYNC.RECONVERGENT B6 ;  /* 0x0000000000067941 */ /* 0x000fea0003800200 */
.L_x_133:
[----:B------:R-:W-:Y:S01]  /*0500*/  MOV R8, 0x48 ;  /* 0x0000004800087802 */ /* 0x000fe20000000f00 */
[----:B------:R-:W0:Y:S01]  /*0510*/  LDCU.64 UR4, c[0x4][0x18] ;  /* 0x01000300ff0477ac */ /* 0x000e220008000a00 */
[----:B------:R-:W-:-:S04]  /*0520*/  CS2R R6, SRZ ;  /* 0x0000000000067805 */ /* 0x000fc8000001ff00 */
[----:B------:R-:W1:Y:S01]  /*0530*/  LDC.64 R8, c[0x4][R8] ;  /* 0x0100000008087b82 */ /* 0x000e620000000a00 */
[----:B0-----:R-:W-:Y:S01]  /*0540*/  IMAD.U32 R4, RZ, RZ, UR4 ;  /* 0x00000004ff047e24 */ /* 0x001fe2000f8e00ff */
[----:B------:R-:W-:-:S07]  /*0550*/  MOV R5, UR5 ;  /* 0x0000000500057c02 */ /* 0x000fce0008000f00 */
[----:B------:R-:W-:-:S07]  /*0560*/  LEPC R20, `(.L_x_137) ;  /* 0x000000001014794e */ /* 0x000fce0000000000 */
[----:B-1----:R-:W-:Y:S05]  /*0570*/  CALL.ABS.NOINC R8 ;  /* 0x0000000008007343 */ /* 0x002fea0003c00000 */
.L_x_137:
[----:B------:R-:W2:Y:S01]  /*0580*/  LDG.E R3, desc[UR36][R30.64] ;  /* 0x000000241e037981 */ /* 0x000ea2000c1e1900 */
[----:B------:R-:W-:-:S05]  /*0590*/  VIADD R24, R24, 0x1 ;  /* 0x0000000118187836 */ /* 0x000fca0000000000 */
[----:B--2---:R-:W-:-:S13]  /*05a0*/  ISETP.GE.AND P0, PT, R24, R3, PT ;  /* 0x000000031800720c */ /* 0x004fda0003f06270 */
[----:B------:R-:W-:Y:S05]  /*05b0*/  @!P0 BRA `(.L_x_138) ;  /* 0xfffffffc00188947 */ /* 0x000fea000383ffff */
.L_x_131:
[----:B------:R-:W-:Y:S05]  /*05c0*/  BSYNC.RECONVERGENT B7 ;  /* 0x0000000000077941 */ /* 0x000fea0003800200 */
.L_x_130:
[----:B------:R-:W0:Y:S01]  /*05d0*/  LDCU UR4, c[0x0][0x388] ;  /* 0x00007100ff0477ac */ /* 0x000e220008000800 */
[----:B------:R-:W-:-:S04]  /*05e0*/  IADD3 R2, PT, PT, R2, 0x1, RZ ;  /* 0x0000000102027810 */ /* 0x000fc80007ffe0ff */
[----:B0-----:R-:W-:-:S13]  /*05f0*/  ISETP.NE.AND P0, PT, R2, UR4, PT ;  /* 0x0000000402007c0c */ /* 0x001fda000bf05270 */
[----:B------:R-:W-:Y:S05]  /*0600*/  @P0 BRA `(.L_x_139) ;  /* 0xfffffff800a80947 */ /* 0x000fea000383ffff */
[----:B------:R-:W-:Y:S05]  /*0610*/  EXIT ;  /* 0x000000000000794d */ /* 0x000fea0003800000 */
.L_x_140:
        /* <DEDUP_REMOVED lines=14> */
.L_x_159:


//--------------------- .text._Z19Array_add_reductioniPiS_ --------------------------
	.section	.text._Z19Array_add_reductioniPiS_,"ax",@progbits
	.align	128
        .global         _Z19Array_add_reductioniPiS_
        .type           _Z19Array_add_reductioniPiS_,@function
        .size           _Z19Array_add_reductioniPiS_,(.L_x_160 - _Z19Array_add_reductioniPiS_)
        .other          _Z19Array_add_reductioniPiS_,@"STO_CUDA_ENTRY STV_DEFAULT"
_Z19Array_add_reductioniPiS_:
.text._Z19Array_add_reductioniPiS_:
[----:B------:R-:W-:Y:S01]  /*0000*/  LDC R1, c[0x0][0x37c] ;  /* 0x0000df00ff017b82 */ /* 0x000fe20000000800 */
[----:B------:R-:W0:Y:S01]  /*0010*/  S2R R6, SR_TID.X ;  /* 0x0000000000067919 */ /* 0x000e220000002100 */
[----:B------:R-:W0:Y:S01]  /*0020*/  LDCU UR8, c[0x0][0x360] ;  /* 0x00006c00ff0877ac */ /* 0x000e220008000800 */
[----:B------:R-:W-:Y:S01]  /*0030*/  IMAD.MOV.U32 R4, RZ, RZ, RZ ;  /* 0x000000ffff047224 */ /* 0x000fe200078e00ff */
[----:B------:R-:W0:Y:S01]  /*0040*/  S2R R7, SR_CTAID.X ;  /* 0x0000000000077919 */ /* 0x000e220000002500 */
[----:B------:R-:W1:Y:S01]  /*0050*/  LDCU UR4, c[0x0][0x380] ;  /* 0x00007000ff0477ac */ /* 0x000e620008000800 */
[----:B------:R-:W2:Y:S01]  /*0060*/  LDCU.64 UR6, c[0x0][0x358] ;  /* 0x00006b00ff0677ac */ /* 0x000ea20008000a00 */
[----:B0-----:R-:W-:-:S05]  /*0070*/  IMAD R5, R7, UR8, R6 ;  /* 0x0000000807057c24 */ /* 0x001fca000f8e0206 */
[----:B-1----:R-:W-:-:S13]  /*0080*/  ISETP.GE.AND P0, PT, R5, UR4, PT ;  /* 0x0000000405007c0c */ /* 0x002fda000bf06270 */
[----:B------:R-:W0:Y:S02]  /*0090*/  @!P0 LDC.64 R2, c[0x0][0x388] ;  /* 0x0000e200ff028b82 */ /* 0x000e240000000a00 */
[----:B0-----:R-:W-:-:S05]  /*00a0*/  @!P0 IMAD.WIDE R2, R5, 0x4, R2 ;  /* 0x0000000405028825 */ /* 0x001fca00078e0202 */
[----:B--2---:R-:W2:Y:S01]  /*00b0*/  @!P0 LDG.E R4, desc[UR6][R2.64] ;  /* 0x0000000602048981 */ /* 0x004ea2000c1e1900 */
[----:B------:R-:W0:Y:S01]  /*00c0*/  S2UR UR5, SR_CgaCtaId ;  /* 0x00000000000579c3 */ /* 0x000e220000008800 */
[----:B------:R-:W-:Y:S01]  /*00d0*/  IMAD.U32 R0, RZ, RZ, UR8 ;  /* 0x00000008ff007e24 */ /* 0x000fe2000f8e00ff */
[----:B------:R-:W-:Y:S01]  /*00e0*/  UMOV UR4, 0x400 ;  /* 0x0000040000047882 */ /* 0x000fe20000000000 */
[----:B------:R-:W-:-:S03]  /*00f0*/  ISETP.NE.AND P0, PT, R6, RZ, PT ;  /* 0x000000ff0600720c */ /* 0x000fc60003f05270 */
[----:B------:R-:W-:Y:S01]  /*0100*/  ISETP.GE.U32.AND P1, PT, R0, 0x2, PT ;  /* 0x000000020000780c */ /* 0x000fe20003f26070 */
[----:B0-----:R-:W-:-:S06]  /*0110*/  ULEA UR4, UR5, UR4, 0x18 ;  /* 0x0000000405047291 */ /* 0x001fcc000f8ec0ff */
[----:B------:R-:W-:-:S05]  /*0120*/  LEA R5, R6, UR4, 0x2 ;  /* 0x0000000406057c11 */ /* 0x000fca000f8e10ff */
[----:B--2---:R0:W-:Y:S01]  /*0130*/  STS [R5], R4 ;  /* 0x0000000405007388 */ /* 0x0041e20000000800 */
[----:B------:R-:W-:Y:S06]  /*0140*/  BAR.SYNC.DEFER_BLOCKING 0x0 ;  /* 0x0000000000007b1d */ /* 0x000fec0000010000 */
[----:B------:R-:W-:Y:S05]  /*0150*/  @!P1 BRA `(.L_x_141) ;  /* 0x00000000002c9947 */ /* 0x000fea0003800000 */
.L_x_142:
[----:B------:R-:W-:-:S04]  /*0160*/  SHF.R.U32.HI R8, RZ, 0x1, R0 ;  /* 0x00000001ff087819 */ /* 0x000fc80000011600 */
[----:B------:R-:W-:-:S13]  /*0170*/  ISETP.GE.U32.AND P1, PT, R6, R8, PT ;  /* 0x000000080600720c */ /* 0x000fda0003f26070 */
[----:B------:R-:W-:Y:S01]  /*0180*/  @!P1 LEA R2, R8, R5, 0x2 ;  /* 0x0000000508029211 */ /* 0x000fe200078e10ff */
[----:B------:R-:W-:Y:S05]  /*0190*/  @!P1 LDS R3, [R5] ;  /* 0x0000000005039984 */ /* 0x000fea0000000800 */
[----:B------:R-:W0:Y:S02]  /*01a0*/  @!P1 LDS R2, [R2] ;  /* 0x0000000002029984 */ /* 0x000e240000000800 */
[----:B0-----:R-:W-:-:S05]  /*01b0*/  @!P1 IMAD.IADD R4, R2, 0x1, R3 ;  /* 0x0000000102049824 */ /* 0x001fca00078e0203 */
[----:B------:R1:W-:Y:S01]  /*01c0*/  @!P1 STS [R5], R4 ;  /* 0x0000000405009388 */ /* 0x0003e20000000800 */
[----:B------:R-:W-:Y:S01]  /*01d0*/  BAR.SYNC.DEFER_BLOCKING 0x0 ;  /* 0x0000000000007b1d */ /* 0x000fe20000010000 */
[----:B------:R-:W-:Y:S02]  /*01e0*/  ISETP.GT.U32.AND P1, PT, R0, 0x3, PT ;  /* 0x000000030000780c */ /* 0x000fe40003f24070 */
[----:B------:R-:W-:-:S11]  /*01f0*/  MOV R0, R8 ;  /* 0x0000000800007202 */ /* 0x000fd60000000f00 */
[----:B-1----:R-:W-:Y:S05]  /*0200*/  @P1 BRA `(.L_x_142) ;  /* 0xfffffffc00d41947 */ /* 0x002fea000383ffff */
.L_x_141:
[----:B------:R-:W-:Y:S05]  /*0210*/  @P0 EXIT ;  /* 0x000000000000094d */ /* 0x000fea0003800000 */
[----:B------:R-:W1:Y:S01]  /*0220*/  S2UR UR5, SR_CgaCtaId ;  /* 0x00000000000579c3 */ /* 0x000e620000008800 */
[----:B------:R-:W-:-:S07]  /*0230*/  UMOV UR4, 0x400 ;  /* 0x0000040000047882 */ /* 0x000fce0000000000 */
[----:B------:R-:W2:Y:S01]  /*0240*/  LDC.64 R2, c[0x0][0x390] ;  /* 0x0000e400ff027b82 */ /* 0x000ea20000000a00 */
[----:B-1----:R-:W-:Y:S01]  /*0250*/  ULEA UR4, UR5, UR4, 0x18 ;  /* 0x0000000405047291 */ /* 0x002fe2000f8ec0ff */
[----:B--2---:R-:W-:-:S08]  /*0260*/  IMAD.WIDE.U32 R2, R7, 0x4, R2 ;  /* 0x0000000407027825 */ /* 0x004fd000078e0002 */
[----:B0-----:R-:W0:Y:S04]  /*0270*/  LDS R5, [UR4] ;  /* 0x00000004ff057984 */ /* 0x001e280008000800 */
[----:B0-----:R-:W-:Y:S01]  /*0280*/  STG.E desc[UR6][R2.64], R5 ;  /* 0x0000000502007986 */ /* 0x001fe2000c101906 */
[----:B------:R-:W-:Y:S05]  /*0290*/  EXIT ;  /* 0x000000000000794d */ /* 0x000fea0003800000 */
.L_x_143:
        /* <DEDUP_REMOVED lines=14> */
.L_x_160:


//--------------------- .text._Z10PeuCounteriiPPiS0_S0_S0_S_iS_S_S_ --------------------------
	.section	.text._Z10PeuCounteriiPPiS0_S0_S0_S_iS_S_S_,"ax",@progbits
	.align	128
        .global         _Z10PeuCounteriiPPiS0_S0_S0_S_iS_S_S_
        .type           _Z10PeuCounteriiPPiS0_S0_S0_S_iS_S_S_,@function
        .size           _Z10PeuCounteriiPPiS0_S0_S0_S_iS_S_S_,(.L_x_161 - _Z10PeuCounteriiPPiS0_S0_S0_S_iS_S_S_)
        .other          _Z10PeuCounteriiPPiS0_S0_S0_S_iS_S_S_,@"STO_CUDA_ENTRY STV_DEFAULT"
_Z10PeuCounteriiPPiS0_S0_S0_S_iS_S_S_:
.text._Z10PeuCounteriiPPiS0_S0_S0_S_iS_S_S_:
[----:B------:R-:W-:Y:S08]  /*0000*/  LDC R1, c[0x0][0x37c] ;  /* 0x0000df00ff017b82 */ /* 0x000ff00000000800 */
[----:B------:R-:W0:Y:S01]  /*0010*/  LDC R0, c[0x0][0x384] ;  /* 0x0000e100ff007b82 */ /* 0x000e220000000800 */
[----:B------:R-:W1:Y:S07]  /*0020*/  LDCU.64 UR6, c[0x0][0x358] ;  /* 0x00006b00ff0677ac */ /* 0x000e6e0008000a00 */
[----:B------:R-:W0:Y:S02]  /*0030*/  LDC.64 R2, c[0x0][0x3a8] ;  /* 0x0000ea00ff027b82 */ /* 0x000e240000000a00 */
[----:B0-----:R-:W-:-:S06]  /*0040*/  IMAD.WIDE R2, R0, 0x4, R2 ;  /* 0x0000000400027825 */ /* 0x001fcc00078e0202 */
[----:B-1----:R-:W2:Y:S01]  /*0050*/  LDG.E R2, desc[UR6][R2.64] ;  /* 0x0000000602027981 */ /* 0x002ea2000c1e1900 */
[----:B------:R-:W2:Y:S02]  /*0060*/  S2R R9, SR_TID.X ;  /* 0x0000000000097919 */ /* 0x000ea40000002100 */
[----:B--2---:R-:W-:-:S13]  /*0070*/  ISETP.GE.U32.AND P0, PT, R9, R2, PT ;  /* 0x000000020900720c */ /* 0x004fda0003f06070 */
[----:B------:R-:W-:Y:S05]  /*0080*/  @P0 EXIT ;  /* 0x000000000000094d */ /* 0x000fea0003800000 */
[----:B------:R-:W0:Y:S01]  /*0090*/  LDC.64 R2, c[0x0][0x388] ;  /* 0x0000e200ff027b82 */ /* 0x000e220000000a00 */
[----:B------:R-:W1:Y:S01]  /*00a0*/  LDCU UR4, c[0x0][0x380] ;  /* 0x00007000ff0477ac */ /* 0x000e620008000800 */
[----:B0-----:R-:W-:-:S06]  /*00b0*/  IMAD.WIDE R2, R0, 0x8, R2 ;  /* 0x0000000800027825 */ /* 0x001fcc00078e0202 */
[----:B------:R-:W2:Y:S02]  /*00c0*/  LDG.E.64 R2, desc[UR6][R2.64] ;  /* 0x0000000602027981 */ /* 0x000ea4000c1e1b00 */
[----:B--2---:R-:W-:-:S06]  /*00d0*/  IMAD.WIDE.U32 R4, R9, 0x4, R2 ;  /* 0x0000000409047825 */ /* 0x004fcc00078e0002 */
[----:B------:R-:W1:Y:S02]  /*00e0*/  LD.E R4, desc[UR6][R4.64] ;  /* 0x0000000604047980 */ /* 0x000e64000c101900 */
[----:B-1----:R-:W-:-:S13]  /*00f0*/  ISETP.NE.AND P0, PT, R4, UR4, PT ;  /* 0x0000000404007c0c */ /* 0x002fda000bf05270 */
[----:B------:R-:W-:Y:S05]  /*0100*/  @P0 EXIT ;  /* 0x000000000000094d */ /* 0x000fea0003800000 */
[----:B------:R-:W0:Y:S08]  /*0110*/  LDC.64 R2, c[0x0][0x390] ;  /* 0x0000e400ff027b82 */ /* 0x000e300000000a00 */
[----:B------:R-:W1:Y:S01]  /*0120*/  LDC.64 R6, c[0x0][0x398] ;  /* 0x0000e600ff067b82 */ /* 0x000e620000000a00 */
[----:B------:R-:W2:Y:S07]  /*0130*/  S2R R13, SR_LANEID ;  /* 0x00000000000d7919 */ /* 0x000eae0000000000 */
[----:B------:R-:W3:Y:S01]  /*0140*/  LDC.64 R10, c[0x0][0x3b8] ;  /* 0x0000ee00ff0a7b82 */ /* 0x000ee20000000a00 */
[----:B0-----:R-:W-:-:S06]  /*0150*/  IMAD.WIDE R2, R0, 0x8, R2 ;  /* 0x0000000800027825 */ /* 0x001fcc00078e0202 */
[----:B------:R-:W4:Y:S01]  /*0160*/  LDG.E.64 R2, desc[UR6][R2.64] ;  /* 0x0000000602027981 */ /* 0x000f22000c1e1b00 */
[----:B-1----:R-:W-:-:S06]  /*0170*/  IMAD.WIDE R6, R0, 0x8, R6 ;  /* 0x0000000800067825 */ /* 0x002fcc00078e0206 */
[----:B------:R-:W5:Y:S01]  /*0180*/  LDG.E.64 R6, desc[UR6][R6.64] ;  /* 0x0000000606067981 */ /* 0x000f62000c1e1b00 */
[----:B----4-:R-:W-:-:S06]  /*0190*/  IMAD.WIDE.U32 R4, R9, 0x4, R2 ;  /* 0x0000000409047825 */ /* 0x010fcc00078e0002 */
[----:B------:R-:W4:Y:S01]  /*01a0*/  LD.E R4, desc[UR6][R4.64] ;  /* 0x0000000604047980 */ /* 0x000f22000c101900 */
[----:B-----5:R-:W-:-:S06]  /*01b0*/  IMAD.WIDE.U32 R8, R9, 0x4, R6 ;  /* 0x0000000409087825 */ /* 0x020fcc00078e0006 */
[----:B------:R-:W4:Y:S01]  /*01c0*/  LD.E R9, desc[UR6][R8.64] ;  /* 0x0000000608097980 */ /* 0x000f22000c101900 */
[----:B------:R-:W-:Y:S02]  /*01d0*/  VOTEU.ANY UR4, UPT, PT ;  /* 0x0000000000047886 */ /* 0x000fe400038e0100 */
[----:B------:R-:W-:-:S06]  /*01e0*/  UFLO.U32 UR4, UR4 ;  /* 0x00000004000472bd */ /* 0x000fcc00080e0000 */
[----:B--2---:R-:W-:Y:S01]  /*01f0*/  ISETP.EQ.U32.AND P0, PT, R13, UR4, PT ;  /* 0x000000040d007c0c */ /* 0x004fe2000bf02070 */
[----:B---3--:R-:W-:Y:S01]  /*0200*/  IMAD.WIDE R2, R0, 0x4, R10 ;  /* 0x0000000400027825 */ /* 0x008fe200078e020a */
[----:B----4-:R-:W-:-:S04]  /*0210*/  IADD3 R12, PT, PT, R4, R9, RZ ;  /* 0x00000009040c7210 */ /* 0x010fc80007ffe0ff */
[----:B------:R-:W-:-:S13]  /*0220*/  CREDUX.MAX.S32 UR5, R12 ;  /* 0x000000000c0572cc */ /* 0x000fda0000000200 */
[----:B------:R-:W-:-:S05]  /*0230*/  MOV R7, UR5 ;  /* 0x0000000500077c02 */ /* 0x000fca0008000f00 */
[----:B------:R-:W-:Y:S01]  /*0240*/  @P0 REDG.E.MAX.S32.STRONG.GPU desc[UR6][R2.64], R7 ;  /* 0x000000070200098e */ /* 0x000fe2000d12e306 */
[----:B------:R-:W-:Y:S05]  /*0250*/  EXIT ;  /* 0x000000000000794d */ /* 0x000fea0003800000 */
.L_x_144:
        /* <DEDUP_REMOVED lines=10> */
.L_x_161:


//--------------------- .text._Z10PEUcounteriPPiS0_S0_S0_S_iS_S_ --------------------------
	.section	.text._Z10PEUcounteriPPiS0_S0_S0_S_iS_S_,"ax",@progbits
	.align	128
        .global         _Z10PEUcounteriPPiS0_S0_S0_S_iS_S_
        .type           _Z10PEUcounteriPPiS0_S0_S0_S_iS_S_,@function
        .size           _Z10PEUcounteriPPiS0_S0_S0_S_iS_S_,(.L_x_162 - _Z10PEUcounteriPPiS0_S0_S0_S_iS_S_)
        .other          _Z10PEUcounteriPPiS0_S0_S0_S_iS_S_,@"STO_CUDA_ENTRY STV_DEFAULT"
_Z10PEUcounteriPPiS0_S0_S0_S_iS_S_:
.text._Z10PEUcounteriPPiS0_S0_S0_S_iS_S_:
[----:B------:R-:W-:Y:S01]  /*0000*/  LDC R1, c[0x0][0x37c] ;  /* 0x0000df00ff017b82 */ /* 0x000fe20000000800 */
[----:B------:R-:W0:Y:S07]  /*0010*/  S2R R0, SR_CTAID.X ;  /* 0x0000000000007919 */ /* 0x000e2e0000002500 */
[----:B------:R-:W0:Y:S01]  /*0020*/  LDC.64 R4, c[0x0][0x3a8] ;  /* 0x0000ea00ff047b82 */ /* 0x000e220000000a00 */
[----:B------:R-:W1:Y:S01]  /*0030*/  LDCU.64 UR6, c[0x0][0x358] ;  /* 0x00006b00ff0677ac */ /* 0x000e620008000a00 */
[----:B0-----:R-:W-:-:S06]  /*0040*/  IMAD.WIDE.U32 R4, R0, 0x4, R4 ;  /* 0x0000000400047825 */ /* 0x001fcc00078e0004 */
[----:B-1----:R-:W2:Y:S01]  /*0050*/  LDG.E R5, desc[UR6][R4.64] ;  /* 0x0000000604057981 */ /* 0x002ea2000c1e1900 */
[----:B------:R-:W2:Y:S02]  /*0060*/  S2R R2, SR_TID.X ;  /* 0x0000000000027919 */ /* 0x000ea40000002100 */
[----:B--2---:R-:W-:-:S13]  /*0070*/  ISETP.GE.U32.AND P0, PT, R2, R5, PT ;  /* 0x000000050200720c */ /* 0x004fda0003f06070 */
[----:B------:R-:W-:Y:S05]  /*0080*/  @P0 EXIT ;  /* 0x000000000000094d */ /* 0x000fea0003800000 */
[----:B------:R-:W0:Y:S01]  /*0090*/  LDC.64 R4, c[0x0][0x388] ;  /* 0x0000e200ff047b82 */ /* 0x000e220000000a00 */
[----:B------:R-:W1:Y:S01]  /*00a0*/  LDCU UR4, c[0x0][0x380] ;  /* 0x00007000ff0477ac */ /* 0x000e620008000800 */
[----:B0-----:R-:W-:-:S06]  /*00b0*/  IMAD.WIDE.U32 R4, R0, 0x8, R4 ;  /* 0x0000000800047825 */ /* 0x001fcc00078e0004 */
[----:B------:R-:W2:Y:S02]  /*00c0*/  LDG.E.64 R4, desc[UR6][R4.64] ;  /* 0x0000000604047981 */ /* 0x000ea4000c1e1b00 */
[----:B--2---:R-:W-:-:S06]  /*00d0*/  IMAD.WIDE.U32 R6, R2, 0x4, R4 ;  /* 0x0000000402067825 */ /* 0x004fcc00078e0004 */
[----:B------:R-:W1:Y:S02]  /*00e0*/  LD.E R6, desc[UR6][R6.64] ;  /* 0x0000000606067980 */ /* 0x000e64000c101900 */
[----:B-1----:R-:W-:-:S13]  /*00f0*/  ISETP.NE.AND P0, PT, R6, UR4, PT ;  /* 0x0000000406007c0c */ /* 0x002fda000bf05270 */
[----:B------:R-:W-:Y:S05]  /*0100*/  @P0 EXIT ;  /* 0x000000000000094d */ /* 0x000fea0003800000 */
[----:B------:R-:W0:Y:S08]  /*0110*/  LDC.64 R10, c[0x0][0x398] ;  /* 0x0000e600ff0a7b82 */ /* 0x000e300000000a00 */
[----:B------:R-:W1:Y:S01]  /*0120*/  LDC.64 R4, c[0x0][0x390] ;  /* 0x0000e400ff047b82 */ /* 0x000e620000000a00 */
[----:B0-----:R-:W-:-:S06]  /*0130*/  IMAD.WIDE.U32 R10, R0, 0x8, R10 ;  /* 0x00000008000a7825 */ /* 0x001fcc00078e000a */
[----:B------:R-:W2:Y:S01]  /*0140*/  LDG.E.64 R10, desc[UR6][R10.64] ;  /* 0x000000060a0a7981 */ /* 0x000ea2000c1e1b00 */
[----:B-1----:R-:W-:-:S05]  /*0150*/  IMAD.WIDE.U32 R4, R0, 0x8, R4 ;  /* 0x0000000800047825 */ /* 0x002fca00078e0004 */
[----:B------:R-:W3:Y:S01]  /*0160*/  LDG.E.64 R6, desc[UR6][R4.64] ;  /* 0x0000000604067981 */ /* 0x000ee2000c1e1b00 */
[----:B------:R-:W0:Y:S01]  /*0170*/  S2R R14, SR_LANEID ;  /* 0x00000000000e7919 */ /* 0x000e220000000000 */
[----:B--2---:R-:W-:-:S06]  /*0180*/  IMAD.WIDE.U32 R12, R2, 0x4, R10 ;  /* 0x00000004020c7825 */ /* 0x004fcc00078e000a */
[----:B------:R-:W2:Y:S01]  /*0190*/  LD.E R13, desc[UR6][R12.64] ;  /* 0x000000060c0d7980 */ /* 0x000ea2000c101900 */
[----:B---3--:R-:W-:Y:S02]  /*01a0*/  IMAD.WIDE.U32 R8, R2, 0x4, R6 ;  /* 0x0000000402087825 */ /* 0x008fe400078e0006 */
[----:B------:R-:W1:Y:S04]  /*01b0*/  LDC.64 R6, c[0x0][0x3b8] ;  /* 0x0000ee00ff067b82 */ /* 0x000e680000000a00 */
[----:B------:R-:W2:Y:S01]  /*01c0*/  LD.E R8, desc[UR6][R8.64] ;  /* 0x0000000608087980 */ /* 0x000ea2000c101900 */
[----:B------:R-:W-:Y:S02]  /*01d0*/  VOTEU.ANY UR4, UPT, PT ;  /* 0x0000000000047886 */ /* 0x000fe400038e0100 */
[----:B------:R-:W-:-:S06]  /*01e0*/  UFLO.U32 UR4, UR4 ;  /* 0x00000004000472bd */ /* 0x000fcc00080e0000 */
[----:B0-----:R-:W-:Y:S01]  /*01f0*/  ISETP.EQ.U32.AND P0, PT, R14, UR4, PT ;  /* 0x000000040e007c0c */ /* 0x001fe2000bf02070 */
[----:B-1----:R-:W-:Y:S01]  /*0200*/  IMAD.WIDE.U32 R6, R0, 0x4, R6 ;  /* 0x0000000400067825 */ /* 0x002fe200078e0006 */
[----:B--2---:R-:W-:-:S04]  /*0210*/  IADD3 R3, PT, PT, R8, R13, RZ ;  /* 0x0000000d08037210 */ /* 0x004fc80007ffe0ff */
[----:B------:R-:W-:-:S13]  /*0220*/  CREDUX.MAX.S32 UR5, R3 ;  /* 0x00000000030572cc */ /* 0x000fda0000000200 */
[----:B------:R-:W-:-:S05]  /*0230*/  MOV R11, UR5 ;  /* 0x00000005000b7c02 */ /* 0x000fca0008000f00 */
[----:B------:R-:W-:Y:S04]  /*0240*/  @P0 REDG.E.MAX.S32.STRONG.GPU desc[UR6][R6.64], R11 ;  /* 0x0000000b0600098e */ /* 0x000fe8000d12e306 */
[----:B------:R-:W2:Y:S02]  /*0250*/  LDG.E.64 R4, desc[UR6][R4.64] ;  /* 0x0000000604047981 */ /* 0x000ea4000c1e1b00 */
[----:B--2---:R-:W-:Y:S02]  /*0260*/  IMAD.WIDE.U32 R8, R2, 0x4, R4 ;  /* 0x0000000402087825 */ /* 0x004fe400078e0004 */
[----:B------:R-:W0:Y:S04]  /*0270*/  LDC.64 R2, c[0x0][0x3c0] ;  /* 0x0000f000ff027b82 */ /* 0x000e280000000a00 */
[----:B------:R-:W2:Y:S01]  /*0280*/  LD.E R8, desc[UR6][R8.64] ;  /* 0x0000000608087980 */ /* 0x000ea2000c101900 */
[----:B0-----:R-:W-:Y:S01]  /*0290*/  IMAD.WIDE.U32 R2, R0, 0x4, R2 ;  /* 0x0000000400027825 */ /* 0x001fe200078e0002 */
[----:B--2---:R-:W-:-:S13]  /*02a0*/  CREDUX.MAX.S32 UR4, R8 ;  /* 0x00000000080472cc */ /* 0x004fda0000000200 */
[----:B------:R-:W-:-:S05]  /*02b0*/  MOV R13, UR4 ;  /* 0x00000004000d7c02 */ /* 0x000fca0008000f00 */
[----:B------:R-:W-:Y:S01]  /*02c0*/  @P0 REDG.E.MAX.S32.STRONG.GPU desc[UR6][R2.64], R13 ;  /* 0x0000000d0200098e */ /* 0x000fe2000d12e306 */
[----:B------:R-:W-:Y:S05]  /*02d0*/  EXIT ;  /* 0x000000000000794d */ /* 0x000fea0003800000 */
.L_x_145:
        /* <DEDUP_REMOVED lines=10> */
.L_x_162:


//--------------------- .nv.global.init           --------------------------
	.section	.nv.global.init,"aw",@progbits
.nv.global.init:
	.type		$str$3,@object
	.size		$str$3,($str$2 - $str$3)
$str$3:
        /*0000*/ 	.byte	0x0a, 0x00
	.type		$str$2,@object
	.size		$str$2,($str$6 - $str$2)
$str$2:
        /*0002*/ 	.byte	0x25, 0x64, 0x20, 0x00
	.type		$str$6,@object
	.size		$str$6,($str$1 - $str$6)
$str$6:
        /*0006*/ 	.byte	0x25, 0x64, 0x0a, 0x00
	.type		$str$1,@object
	.size		$str$1,($str - $str$1)
$str$1:
        /*000a*/ 	.byte	0x73, 0x69, 0x64, 0x3a, 0x25, 0x64, 0x0a, 0x00
	.type		$str,@object
	.size		$str,($str$4 - $str)
$str:
        /*0012*/ 	.byte	0x69, 0x74, 0x65, 0x6d, 0x3a, 0x25, 0x64, 0x0a, 0x00
	.type		$str$4,@object
	.size		$str$4,($str$5 - $str$4)
$str$4:
        /*001b*/ 	.byte	0x69, 0x5b, 0x25, 0x64, 0x5d, 0x6a, 0x5b, 0x25, 0x64, 0x5d, 0x20, 0x3d, 0x20, 0x25, 0x64, 0x20
        /*002b*/ 	.byte	0x00
	.type		$str$5,@object
	.size		$str$5,($str$7 - $str$5)
$str$5:
        /*002c*/ 	.byte	0x73, 0x65, 0x71, 0x75, 0x65, 0x6e, 0x63, 0x65, 0x5f, 0x6c, 0x65, 0x6e, 0x3a, 0x25, 0x64, 0x0a
        /*003c*/ 	.byte	0x00
	.type		$str$7,@object
	.size		$str$7,($str$8 - $str$7)
$str$7:
        /*003d*/ 	.byte	0x69, 0x74, 0x65, 0x6d, 0x5b, 0x25, 0x64, 0x5d, 0x73, 0x69, 0x64, 0x5b, 0x25, 0x64, 0x5d, 0x69
        /*004d*/ 	.byte	0x6e, 0x73, 0x74, 0x61, 0x6e, 0x63, 0x65, 0x5b, 0x25, 0x64, 0x5d, 0x20, 0x3d, 0x20, 0x25, 0x64
        /*005d*/ 	.byte	0x20, 0x0a, 0x00
	.type		$str$8,@object
	.size		$str$8,(.L_8 - $str$8)
$str$8:
        /*0060*/ 	.byte	0x54, 0x68, 0x72, 0x65, 0x61, 0x64, 0x20, 0x25, 0x64, 0x20, 0x65, 0x6e, 0x63, 0x6f, 0x75, 0x6e
        /*0070*/ 	.byte	0x74, 0x65, 0x72, 0x65, 0x64, 0x20, 0x61, 0x6e, 0x20, 0x65, 0x72, 0x72, 0x6f, 0x72, 0x20, 0x61
        /*0080*/ 	.byte	0x6e, 0x64, 0x20, 0x69, 0x73, 0x20, 0x65, 0x78, 0x69, 0x74, 0x69, 0x6e, 0x67, 0x21, 0x0a, 0x00
.L_8:


//--------------------- .nv.shared._Z29single_item_peu_utility_countPiS_S_S_S_S_iPbS0_ --------------------------
	.section	.nv.shared._Z29single_item_peu_utility_countPiS_S_S_S_S_iPbS0_,"aw",@nobits
	.sectionflags	@""
	.align	16
.nv.shared._Z29single_item_peu_utility_countPiS_S_S_S_S_iPbS0_:
	.zero		9216


//--------------------- .nv.shared.reserved.0     --------------------------
	.section	.nv.shared.reserved.0,"aw",@nobits
	.weak		__nv_reservedSMEM_offset_0_alias
	.size		__nv_reservedSMEM_offset_0_alias, 0, 64
	.other		__nv_reservedSMEM_offset_0_alias,@"STO_CUDA_RESERVED_SHARED STV_DEFAULT"
__nv_reservedSMEM_offset_0_alias:
	.zero		0
	.zero		64


//--------------------- .nv.shared._Z33single_item_peu_utility_count_maxiPiS_S_S_S_S_S_S_S_S_S_S_S_S_Pb --------------------------
	.section	.nv.shared._Z33single_item_peu_utility_count_maxiPiS_S_S_S_S_S_S_S_S_S_S_S_S_Pb,"aw",@nobits
	.sectionflags	@""
	.align	16
.nv.shared._Z33single_item_peu_utility_count_maxiPiS_S_S_S_S_S_S_S_S_S_S_S_S_Pb:
	.zero		9216


//--------------------- .nv.shared._Z18Arr_MultiplicationPiS_i --------------------------
	.section	.nv.shared._Z18Arr_MultiplicationPiS_i,"aw",@nobits
	.sectionflags	@""
	.align	16
	.zero		1024


//--------------------- .nv.shared._Z17reduceSum2DkernelPKiPii --------------------------
	.section	.nv.shared._Z17reduceSum2DkernelPKiPii,"aw",@nobits
	.sectionflags	@""
	.align	16
	.zero		1024


//--------------------- .nv.shared._Z23single_item_TSU_pruningiiPiS_S_S_ --------------------------
	.section	.nv.shared._Z23single_item_TSU_pruningiiPiS_S_S_,"aw",@nobits
	.sectionflags	@""
	.align	16
	.zero		1024


//--------------------- .nv.shared._Z49sum_i_candidate_TSU_chain_sid_num_Segments_LargeNPKiS0_iiPi --------------------------
	.section	.nv.shared._Z49sum_i_candidate_TSU_chain_sid_num_Segments_LargeNPKiS0_iiPi,"aw",@nobits
	.sectionflags	@""
	.align	16
	.zero		1024


//--------------------- .nv.shared._Z29count_single_item_i_candidateiPiS_S_S_S_S_S_S_S_S_S_S_S_S_S_S_S_PbS_S_S_ --------------------------
	.section	.nv.shared._Z29count_single_item_i_candidateiPiS_S_S_S_S_S_S_S_S_S_S_S_S_S_S_S_PbS_S_S_,"aw",@nobits
	.sectionflags	@""
	.align	16
	.zero		1024


//--------------------- .nv.shared._Z29count_single_item_s_candidateiPiS_S_S_S_S_S_S_S_S_S_S_S_S_S_PbS_S_S_S_S_ --------------------------
	.section	.nv.shared._Z29count_single_item_s_candidateiPiS_S_S_S_S_S_S_S_S_S_S_S_S_S_PbS_S_S_S_S_,"aw",@nobits
	.sectionflags	@""
	.align	16
.nv.shared._Z29count_single_item_s_candidateiPiS_S_S_S_S_S_S_S_S_S_S_S_S_S_PbS_S_S_S_S_:
	.zero		1040


//--------------------- .nv.shared._Z23count_chain_offset_sizePiS_S_S_S_S_S_S_S_ --------------------------
	.section	.nv.shared._Z23count_chain_offset_sizePiS_S_S_S_S_S_S_S_,"aw",@nobits
	.sectionflags	@""
	.align	16
.nv.shared._Z23count_chain_offset_sizePiS_S_S_S_S_S_S_S_:
	.zero		5120


//--------------------- .nv.shared._Z15reduceMaxKernelPKiPii --------------------------
	.section	.nv.shared._Z15reduceMaxKernelPKiPii,"aw",@nobits
	.sectionflags	@""
	.align	16
	.zero		1024


//--------------------- .nv.shared._Z23count_chain_memory_sizePiS_S_S_S_S_S_S_ --------------------------
	.section	.nv.shared._Z23count_chain_memory_sizePiS_S_S_S_S_S_S_,"aw",@nobits
	.sectionflags	@""
	.align	16
.nv.shared._Z23count_chain_memory_sizePiS_S_S_S_S_S_S_:
	.zero		5120


//--------------------- .nv.shared._Z5test2PiS_S_S_S_iS_S_S_ --------------------------
	.section	.nv.shared._Z5test2PiS_S_S_S_iS_S_S_,"aw",@nobits
	.sectionflags	@""
	.align	16
	.zero		1024


//--------------------- .nv.shared._Z5test1PiS_S_S_S_S_i --------------------------
	.section	.nv.shared._Z5test1PiS_S_S_S_S_i,"aw",@nobits
	.sectionflags	@""
	.align	16
	.zero		1024


//--------------------- .nv.shared._Z4testPPPiiS_S0_S0_ --------------------------
	.section	.nv.shared._Z4testPPPiiS_S0_S0_,"aw",@nobits
	.sectionflags	@""
	.align	16
	.zero		1024


//--------------------- .nv.shared._Z19Array_add_reductioniPiS_ --------------------------
	.section	.nv.shared._Z19Array_add_reductioniPiS_,"aw",@nobits
	.sectionflags	@""
	.align	16
.nv.shared._Z19Array_add_reductioniPiS_:
	.zero		5120


//--------------------- .nv.shared._Z10PeuCounteriiPPiS0_S0_S0_S_iS_S_S_ --------------------------
	.section	.nv.shared._Z10PeuCounteriiPPiS0_S0_S0_S_iS_S_S_,"aw",@nobits
	.sectionflags	@""
	.align	16
	.zero		1024


//--------------------- .nv.shared._Z10PEUcounteriPPiS0_S0_S0_S_iS_S_ --------------------------
	.section	.nv.shared._Z10PEUcounteriPPiS0_S0_S0_S_iS_S_,"aw",@nobits
	.sectionflags	@""
	.align	16
	.zero		1024


//--------------------- .nv.constant0._Z29single_item_peu_utility_countPiS_S_S_S_S_iPbS0_ --------------------------
	.section	.nv.constant0._Z29single_item_peu_utility_countPiS_S_S_S_S_iPbS0_,"a",@progbits
	.sectionflags	@""
	.align	4
.nv.constant0._Z29single_item_peu_utility_countPiS_S_S_S_S_iPbS0_:
	.zero		968


//--------------------- .nv.constant0._Z33single_item_peu_utility_count_maxiPiS_S_S_S_S_S_S_S_S_S_S_S_S_Pb --------------------------
	.section	.nv.constant0._Z33single_item_peu_utility_count_maxiPiS_S_S_S_S_S_S_S_S_S_S_S_S_Pb,"a",@progbits
	.sectionflags	@""
	.align	4
.nv.constant0._Z33single_item_peu_utility_count_maxiPiS_S_S_S_S_S_S_S_S_S_S_S_S_Pb:
	.zero		1024


//--------------------- .nv.constant0._Z18Arr_MultiplicationPiS_i --------------------------
	.section	.nv.constant0._Z18Arr_MultiplicationPiS_i,"a",@progbits
	.sectionflags	@""
	.align	4
.nv.constant0._Z18Arr_MultiplicationPiS_i:
	.zero		916


//--------------------- .nv.constant0._Z17reduceSum2DkernelPKiPii --------------------------
	.section	.nv.constant0._Z17reduceSum2DkernelPKiPii,"a",@progbits
	.sectionflags	@""
	.align	4
.nv.constant0._Z17reduceSum2DkernelPKiPii:
	.zero		916


//--------------------- .nv.constant0._Z23single_item_TSU_pruningiiPiS_S_S_ --------------------------
	.section	.nv.constant0._Z23single_item_TSU_pruningiiPiS_S_S_,"a",@progbits
	.sectionflags	@""
	.align	4
.nv.constant0._Z23single_item_TSU_pruningiiPiS_S_S_:
	.zero		936


//--------------------- .nv.constant0._Z49sum_i_candidate_TSU_chain_sid_num_Segments_LargeNPKiS0_iiPi --------------------------
	.section	.nv.constant0._Z49sum_i_candidate_TSU_chain_sid_num_Segments_LargeNPKiS0_iiPi,"a",@progbits
	.sectionflags	@""
	.align	4
.nv.constant0._Z49sum_i_candidate_TSU_chain_sid_num_Segments_LargeNPKiS0_iiPi:
	.zero		928


//--------------------- .nv.constant0._Z29count_single_item_i_candidateiPiS_S_S_S_S_S_S_S_S_S_S_S_S_S_S_S_PbS_S_S_ --------------------------
	.section	.nv.constant0._Z29count_single_item_i_candidateiPiS_S_S_S_S_S_S_S_S_S_S_S_S_S_S_S_PbS_S_S_,"a",@progbits
	.sectionflags	@""
	.align	4
.nv.constant0._Z29count_single_item_i_candidateiPiS_S_S_S_S_S_S_S_S_S_S_S_S_S_S_S_PbS_S_S_:
	.zero		1072


//--------------------- .nv.constant0._Z29count_single_item_s_candidateiPiS_S_S_S_S_S_S_S_S_S_S_S_S_S_PbS_S_S_S_S_ --------------------------
	.section	.nv.constant0._Z29count_single_item_s_candidateiPiS_S_S_S_S_S_S_S_S_S_S_S_S_S_PbS_S_S_S_S_,"a",@progbits
	.sectionflags	@""
	.align	4
.nv.constant0._Z29count_single_item_s_candidateiPiS_S_S_S_S_S_S_S_S_S_S_S_S_S_PbS_S_S_S_S_:
	.zero		1072


//--------------------- .nv.constant0._Z23count_chain_offset_sizePiS_S_S_S_S_S_S_S_ --------------------------
	.section	.nv.constant0._Z23count_chain_offset_sizePiS_S_S_S_S_S_S_S_,"a",@progbits
	.sectionflags	@""
	.align	4
.nv.constant0._Z23count_chain_offset_sizePiS_S_S_S_S_S_S_S_:
	.zero		968


//--------------------- .nv.constant0._Z15reduceMaxKernelPKiPii --------------------------
	.section	.nv.constant0._Z15reduceMaxKernelPKiPii,"a",@progbits
	.sectionflags	@""
	.align	4
.nv.constant0._Z15reduceMaxKernelPKiPii:
	.zero		916


//--------------------- .nv.constant0._Z23count_chain_memory_sizePiS_S_S_S_S_S_S_ --------------------------
	.section	.nv.constant0._Z23count_chain_memory_sizePiS_S_S_S_S_S_S_,"a",@progbits
	.sectionflags	@""
	.align	4
.nv.constant0._Z23count_chain_memory_sizePiS_S_S_S_S_S_S_:
	.zero		960


//--------------------- .nv.constant0._Z5test2PiS_S_S_S_iS_S_S_ --------------------------
	.section	.nv.constant0._Z5test2PiS_S_S_S_iS_S_S_,"a",@progbits
	.sectionflags	@""
	.align	4
.nv.constant0._Z5test2PiS_S_S_S_iS_S_S_:
	.zero		968


//--------------------- .nv.constant0._Z5test1PiS_S_S_S_S_i --------------------------
	.section	.nv.constant0._Z5test1PiS_S_S_S_S_i,"a",@progbits
	.sectionflags	@""
	.align	4
.nv.constant0._Z5test1PiS_S_S_S_S_i:
	.zero		948


//--------------------- .nv.constant0._Z4testPPPiiS_S0_S0_ --------------------------
	.section	.nv.constant0._Z4testPPPiiS_S0_S0_,"a",@progbits
	.sectionflags	@""
	.align	4
.nv.constant0._Z4testPPPiiS_S0_S0_:
	.zero		936


//--------------------- .nv.constant0._Z19Array_add_reductioniPiS_ --------------------------
	.section	.nv.constant0._Z19Array_add_reductioniPiS_,"a",@progbits
	.sectionflags	@""
	.align	4
.nv.constant0._Z19Array_add_reductioniPiS_:
	.zero		920


//--------------------- .nv.constant0._Z10PeuCounteriiPPiS0_S0_S0_S_iS_S_S_ --------------------------
	.section	.nv.constant0._Z10PeuCounteriiPPiS0_S0_S0_S_iS_S_S_,"a",@progbits
	.sectionflags	@""
	.align	4
.nv.constant0._Z10PeuCounteriiPPiS0_S0_S0_S_iS_S_S_:
	.zero		976


//--------------------- .nv.constant0._Z10PEUcounteriPPiS0_S0_S0_S_iS_S_ --------------------------
	.section	.nv.constant0._Z10PEUcounteriPPiS0_S0_S0_S_iS_S_,"a",@progbits
	.sectionflags	@""
	.align	4
.nv.constant0._Z10PEUcounteriPPiS0_S0_S0_S_iS_S_:
	.zero		968


//--------------------- SYMBOLS --------------------------

	.type		.nv.reservedSmem.offset0,@object
	.size		.nv.reservedSmem.offset0,0x4
	.type		.nv.reservedSmem.cap,@object
	.size		.nv.reservedSmem.cap,0x4
	.type		vprintf,@function
